//
// Generated by NVIDIA NVVM Compiler
//
// Compiler Build ID: CL-36424714
// Cuda compilation tools, release 13.0, V13.0.88
// Based on NVVM 20.0.0
//

.version 9.0
.target sm_100
.address_size 64

	// .globl	_Z21kernel_internalMemcpyPdPKdjj

.visible .entry _Z21kernel_internalMemcpyPdPKdjj(
	.param .u64 .ptr .align 1 _Z21kernel_internalMemcpyPdPKdjj_param_0,
	.param .u64 .ptr .align 1 _Z21kernel_internalMemcpyPdPKdjj_param_1,
	.param .u32 _Z21kernel_internalMemcpyPdPKdjj_param_2,
	.param .u32 _Z21kernel_internalMemcpyPdPKdjj_param_3
)
{
	.reg .pred 	%p<3>;
	.reg .b32 	%r<14>;
	.reg .b64 	%rd<8>;
	.reg .b64 	%fd<2>;

	ld.param.u64 	%rd3, [_Z21kernel_internalMemcpyPdPKdjj_param_0];
	ld.param.u64 	%rd4, [_Z21kernel_internalMemcpyPdPKdjj_param_1];
	ld.param.u32 	%r7, [_Z21kernel_internalMemcpyPdPKdjj_param_2];
	ld.param.u32 	%r8, [_Z21kernel_internalMemcpyPdPKdjj_param_3];
	mov.u32 	%r1, %ntid.x;
	mov.u32 	%r9, %ctaid.x;
	mov.u32 	%r10, %tid.x;
	mad.lo.s32 	%r13, %r1, %r9, %r10;
	mul.lo.s32 	%r11, %r7, %r8;
	mul.lo.s32 	%r3, %r11, 3;
	setp.ge.u32 	%p1, %r13, %r3;
	@%p1 bra 	$L__BB0_3;
	mov.u32 	%r12, %nctaid.x;
	mul.lo.s32 	%r4, %r1, %r12;
	cvta.to.global.u64 	%rd1, %rd4;
	cvta.to.global.u64 	%rd2, %rd3;
$L__BB0_2:
	mul.wide.s32 	%rd5, %r13, 8;
	add.s64 	%rd6, %rd1, %rd5;
	ld.global.f64 	%fd1, [%rd6];
	add.s64 	%rd7, %rd2, %rd5;
	st.global.f64 	[%rd7], %fd1;
	add.s32 	%r13, %r13, %r4;
	setp.lt.u32 	%p2, %r13, %r3;
	@%p2 bra 	$L__BB0_2;
$L__BB0_3:
	ret;

}
	// .globl	_Z15kernel_convolvePKdS0_Pdjjjj
.visible .entry _Z15kernel_convolvePKdS0_Pdjjjj(
	.param .u64 .ptr .align 1 _Z15kernel_convolvePKdS0_Pdjjjj_param_0,
	.param .u64 .ptr .align 1 _Z15kernel_convolvePKdS0_Pdjjjj_param_1,
	.param .u64 .ptr .align 1 _Z15kernel_convolvePKdS0_Pdjjjj_param_2,
	.param .u32 _Z15kernel_convolvePKdS0_Pdjjjj_param_3,
	.param .u32 _Z15kernel_convolvePKdS0_Pdjjjj_param_4,
	.param .u32 _Z15kernel_convolvePKdS0_Pdjjjj_param_5,
	.param .u32 _Z15kernel_convolvePKdS0_Pdjjjj_param_6
)
{
	.reg .pred 	%p<11>;
	.reg .b32 	%r<65>;
	.reg .b64 	%rd<39>;
	.reg .b64 	%fd<31>;

	ld.param.u64 	%rd5, [_Z15kernel_convolvePKdS0_Pdjjjj_param_0];
	ld.param.u64 	%rd6, [_Z15kernel_convolvePKdS0_Pdjjjj_param_1];
	ld.param.u32 	%r25, [_Z15kernel_convolvePKdS0_Pdjjjj_param_3];
	ld.param.u32 	%r26, [_Z15kernel_convolvePKdS0_Pdjjjj_param_4];
	ld.param.u32 	%r27, [_Z15kernel_convolvePKdS0_Pdjjjj_param_5];
	cvta.to.global.u64 	%rd1, %rd6;
	cvta.to.global.u64 	%rd2, %rd5;
	mov.u32 	%r1, %ntid.x;
	mov.u32 	%r29, %ctaid.x;
	mov.u32 	%r30, %tid.x;
	mad.lo.s32 	%r61, %r1, %r29, %r30;
	mul.lo.s32 	%r3, %r25, 3;
	mul.lo.s32 	%r4, %r3, %r26;
	setp.ge.u32 	%p1, %r61, %r4;
	@%p1 bra 	$L__BB1_14;
	mov.u32 	%r31, %nctaid.x;
	mul.lo.s32 	%r5, %r1, %r31;
$L__BB1_2:
	ld.param.u32 	%r60, [_Z15kernel_convolvePKdS0_Pdjjjj_param_6];
	ld.param.u64 	%rd38, [_Z15kernel_convolvePKdS0_Pdjjjj_param_2];
	cvta.to.global.u64 	%rd7, %rd38;
	mul.wide.s32 	%rd8, %r61, 8;
	add.s64 	%rd3, %rd7, %rd8;
	mov.b64 	%rd9, 0;
	st.global.u64 	[%rd3], %rd9;
	div.u32 	%r7, %r61, %r3;
	mul.lo.s32 	%r32, %r7, %r3;
	sub.s32 	%r33, %r61, %r32;
	mul.hi.u32 	%r34, %r33, -1431655765;
	shr.u32 	%r8, %r34, 1;
	mul.lo.s32 	%r35, %r8, 3;
	sub.s32 	%r9, %r33, %r35;
	add.s32 	%r36, %r8, %r27;
	min.u32 	%r10, %r25, %r36;
	add.s32 	%r37, %r7, %r60;
	min.u32 	%r11, %r26, %r37;
	setp.ge.u32 	%p2, %r7, %r11;
	@%p2 bra 	$L__BB1_13;
	mov.f64 	%fd30, 0d0000000000000000;
	mov.u32 	%r62, %r7;
$L__BB1_4:
	setp.ge.u32 	%p3, %r8, %r10;
	@%p3 bra 	$L__BB1_12;
	sub.s32 	%r38, %r10, %r8;
	and.b32  	%r39, %r38, 3;
	setp.eq.s32 	%p4, %r39, 0;
	sub.s32 	%r40, %r62, %r7;
	mul.lo.s32 	%r13, %r40, %r27;
	mul.lo.s32 	%r14, %r62, %r25;
	mov.u32 	%r63, %r8;
	@%p4 bra 	$L__BB1_9;
	add.s32 	%r63, %r8, 1;
	setp.eq.s32 	%p5, %r39, 1;
	mul.wide.u32 	%rd10, %r13, 8;
	add.s64 	%rd11, %rd2, %rd10;
	ld.global.f64 	%fd10, [%rd11];
	add.s32 	%r43, %r8, %r14;
	mad.lo.s32 	%r16, %r43, 3, %r9;
	mul.wide.u32 	%rd12, %r16, 8;
	add.s64 	%rd13, %rd1, %rd12;
	ld.global.f64 	%fd11, [%rd13];
	fma.rn.f64 	%fd30, %fd10, %fd11, %fd30;
	st.global.f64 	[%rd3], %fd30;
	@%p5 bra 	$L__BB1_9;
	add.s32 	%r63, %r8, 2;
	sub.s32 	%r44, %r10, %r8;
	and.b32  	%r45, %r44, 3;
	setp.eq.s32 	%p6, %r45, 2;
	add.s32 	%r46, %r13, 1;
	mul.wide.u32 	%rd14, %r46, 8;
	add.s64 	%rd15, %rd2, %rd14;
	ld.global.f64 	%fd12, [%rd15];
	add.s32 	%r47, %r16, 3;
	mul.wide.u32 	%rd16, %r47, 8;
	add.s64 	%rd17, %rd1, %rd16;
	ld.global.f64 	%fd13, [%rd17];
	fma.rn.f64 	%fd30, %fd12, %fd13, %fd30;
	st.global.f64 	[%rd3], %fd30;
	@%p6 bra 	$L__BB1_9;
	add.s32 	%r63, %r8, 3;
	add.s32 	%r48, %r13, 2;
	mul.wide.u32 	%rd18, %r48, 8;
	add.s64 	%rd19, %rd2, %rd18;
	ld.global.f64 	%fd14, [%rd19];
	add.s32 	%r49, %r16, 6;
	mul.wide.u32 	%rd20, %r49, 8;
	add.s64 	%rd21, %rd1, %rd20;
	ld.global.f64 	%fd15, [%rd21];
	fma.rn.f64 	%fd30, %fd14, %fd15, %fd30;
	st.global.f64 	[%rd3], %fd30;
$L__BB1_9:
	sub.s32 	%r50, %r8, %r10;
	setp.gt.u32 	%p7, %r50, -4;
	@%p7 bra 	$L__BB1_12;
	sub.s32 	%r20, %r13, %r8;
$L__BB1_11:
	add.s32 	%r51, %r20, %r63;
	mul.wide.u32 	%rd22, %r51, 8;
	add.s64 	%rd23, %rd2, %rd22;
	ld.global.f64 	%fd16, [%rd23];
	add.s32 	%r52, %r63, %r14;
	mad.lo.s32 	%r53, %r52, 3, %r9;
	mul.wide.u32 	%rd24, %r53, 8;
	add.s64 	%rd25, %rd1, %rd24;
	ld.global.f64 	%fd17, [%rd25];
	fma.rn.f64 	%fd18, %fd16, %fd17, %fd30;
	st.global.f64 	[%rd3], %fd18;
	add.s32 	%r54, %r51, 1;
	mul.wide.u32 	%rd26, %r54, 8;
	add.s64 	%rd27, %rd2, %rd26;
	ld.global.f64 	%fd19, [%rd27];
	add.s32 	%r55, %r53, 3;
	mul.wide.u32 	%rd28, %r55, 8;
	add.s64 	%rd29, %rd1, %rd28;
	ld.global.f64 	%fd20, [%rd29];
	fma.rn.f64 	%fd21, %fd19, %fd20, %fd18;
	st.global.f64 	[%rd3], %fd21;
	add.s32 	%r56, %r51, 2;
	mul.wide.u32 	%rd30, %r56, 8;
	add.s64 	%rd31, %rd2, %rd30;
	ld.global.f64 	%fd22, [%rd31];
	add.s32 	%r57, %r53, 6;
	mul.wide.u32 	%rd32, %r57, 8;
	add.s64 	%rd33, %rd1, %rd32;
	ld.global.f64 	%fd23, [%rd33];
	fma.rn.f64 	%fd24, %fd22, %fd23, %fd21;
	st.global.f64 	[%rd3], %fd24;
	add.s32 	%r58, %r51, 3;
	mul.wide.u32 	%rd34, %r58, 8;
	add.s64 	%rd35, %rd2, %rd34;
	ld.global.f64 	%fd25, [%rd35];
	add.s32 	%r59, %r53, 9;
	mul.wide.u32 	%rd36, %r59, 8;
	add.s64 	%rd37, %rd1, %rd36;
	ld.global.f64 	%fd26, [%rd37];
	fma.rn.f64 	%fd30, %fd25, %fd26, %fd24;
	st.global.f64 	[%rd3], %fd30;
	add.s32 	%r63, %r63, 4;
	setp.lt.u32 	%p8, %r63, %r10;
	@%p8 bra 	$L__BB1_11;
$L__BB1_12:
	add.s32 	%r62, %r62, 1;
	setp.lt.u32 	%p9, %r62, %r11;
	@%p9 bra 	$L__BB1_4;
$L__BB1_13:
	add.s32 	%r61, %r61, %r5;
	setp.lt.u32 	%p10, %r61, %r4;
	@%p10 bra 	$L__BB1_2;
$L__BB1_14:
	ret;

}
	// .globl	_Z26kernel_elementWiseDivisionPKdS0_Pdjj
.visible .entry _Z26kernel_elementWiseDivisionPKdS0_Pdjj(
	.param .u64 .ptr .align 1 _Z26kernel_elementWiseDivisionPKdS0_Pdjj_param_0,
	.param .u64 .ptr .align 1 _Z26kernel_elementWiseDivisionPKdS0_Pdjj_param_1,
	.param .u64 .ptr .align 1 _Z26kernel_elementWiseDivisionPKdS0_Pdjj_param_2,
	.param .u32 _Z26kernel_elementWiseDivisionPKdS0_Pdjj_param_3,
	.param .u32 _Z26kernel_elementWiseDivisionPKdS0_Pdjj_param_4
)
{
	.reg .pred 	%p<4>;
	.reg .b32 	%r<14>;
	.reg .b64 	%rd<13>;
	.reg .b64 	%fd<7>;

	ld.param.u64 	%rd4, [_Z26kernel_elementWiseDivisionPKdS0_Pdjj_param_0];
	ld.param.u64 	%rd5, [_Z26kernel_elementWiseDivisionPKdS0_Pdjj_param_1];
	ld.param.u64 	%rd6, [_Z26kernel_elementWiseDivisionPKdS0_Pdjj_param_2];
	ld.param.u32 	%r7, [_Z26kernel_elementWiseDivisionPKdS0_Pdjj_param_3];
	ld.param.u32 	%r8, [_Z26kernel_elementWiseDivisionPKdS0_Pdjj_param_4];
	mov.u32 	%r1, %ntid.x;
	mov.u32 	%r9, %ctaid.x;
	mov.u32 	%r10, %tid.x;
	mad.lo.s32 	%r13, %r1, %r9, %r10;
	mul.lo.s32 	%r11, %r7, %r8;
	mul.lo.s32 	%r3, %r11, 3;
	setp.ge.u32 	%p1, %r13, %r3;
	@%p1 bra 	$L__BB2_5;
	mov.u32 	%r12, %nctaid.x;
	mul.lo.s32 	%r4, %r1, %r12;
	cvta.to.global.u64 	%rd1, %rd5;
	cvta.to.global.u64 	%rd2, %rd4;
	cvta.to.global.u64 	%rd3, %rd6;
$L__BB2_2:
	mul.wide.s32 	%rd7, %r13, 8;
	add.s64 	%rd8, %rd1, %rd7;
	ld.global.f64 	%fd1, [%rd8];
	setp.eq.f64 	%p2, %fd1, 0d0000000000000000;
	mov.f64 	%fd6, 0d3FF0000000000000;
	@%p2 bra 	$L__BB2_4;
	add.s64 	%rd10, %rd2, %rd7;
	ld.global.f64 	%fd5, [%rd10];
	div.rn.f64 	%fd6, %fd5, %fd1;
$L__BB2_4:
	add.s64 	%rd12, %rd3, %rd7;
	st.global.f64 	[%rd12], %fd6;
	add.s32 	%r13, %r13, %r4;
	setp.lt.u32 	%p3, %r13, %r3;
	@%p3 bra 	$L__BB2_2;
$L__BB2_5:
	ret;

}
	// .globl	_Z32kernel_elementWiseMultiplicationPKdS0_Pdjj
.visible .entry _Z32kernel_elementWiseMultiplicationPKdS0_Pdjj(
	.param .u64 .ptr .align 1 _Z32kernel_elementWiseMultiplicationPKdS0_Pdjj_param_0,
	.param .u64 .ptr .align 1 _Z32kernel_elementWiseMultiplicationPKdS0_Pdjj_param_1,
	.param .u64 .ptr .align 1 _Z32kernel_elementWiseMultiplicationPKdS0_Pdjj_param_2,
	.param .u32 _Z32kernel_elementWiseMultiplicationPKdS0_Pdjj_param_3,
	.param .u32 _Z32kernel_elementWiseMultiplicationPKdS0_Pdjj_param_4
)
{
	.reg .pred 	%p<3>;
	.reg .b32 	%r<14>;
	.reg .b64 	%rd<11>;
	.reg .b64 	%fd<4>;

	ld.param.u64 	%rd4, [_Z32kernel_elementWiseMultiplicationPKdS0_Pdjj_param_0];
	ld.param.u64 	%rd5, [_Z32kernel_elementWiseMultiplicationPKdS0_Pdjj_param_1];
	ld.param.u64 	%rd6, [_Z32kernel_elementWiseMultiplicationPKdS0_Pdjj_param_2];
	ld.param.u32 	%r7, [_Z32kernel_elementWiseMultiplicationPKdS0_Pdjj_param_3];
	ld.param.u32 	%r8, [_Z32kernel_elementWiseMultiplicationPKdS0_Pdjj_param_4];
	mov.u32 	%r1, %ntid.x;
	mov.u32 	%r9, %ctaid.x;
	mov.u32 	%r10, %tid.x;
	mad.lo.s32 	%r13, %r1, %r9, %r10;
	mul.lo.s32 	%r11, %r7, %r8;
	mul.lo.s32 	%r3, %r11, 3;
	setp.ge.u32 	%p1, %r13, %r3;
	@%p1 bra 	$L__BB3_3;
	mov.u32 	%r12, %nctaid.x;
	mul.lo.s32 	%r4, %r1, %r12;
	cvta.to.global.u64 	%rd1, %rd4;
	cvta.to.global.u64 	%rd2, %rd5;
	cvta.to.global.u64 	%rd3, %rd6;
$L__BB3_2:
	mul.wide.s32 	%rd7, %r13, 8;
	add.s64 	%rd8, %rd1, %rd7;
	ld.global.f64 	%fd1, [%rd8];
	add.s64 	%rd9, %rd2, %rd7;
	ld.global.f64 	%fd2, [%rd9];
	mul.f64 	%fd3, %fd1, %fd2;
	add.s64 	%rd10, %rd3, %rd7;
	st.global.f64 	[%rd10], %fd3;
	add.s32 	%r13, %r13, %r4;
	setp.lt.u32 	%p2, %r13, %r3;
	@%p2 bra 	$L__BB3_2;
$L__BB3_3:
	ret;

}


// ===== COMPILED SASS (sm_100) =====

	.target	sm_100

	.elftype	@"ET_EXEC"


//--------------------- .note.nv.tkinfo           --------------------------
	.section	.note.nv.tkinfo,"",@"SHT_NOTE"
	.sectionflags	@"SHF_NOTE_NV_TKINFO"
	.tkinfo
        /*0018*/ 	.word	0x00000002
        /*0030*/ 	.string	""
        /*0030*/ 	.string	"ptxas"
        /*0030*/ 	.string	"Cuda compilation tools, release 13.0, V13.0.88"
        /*0030*/ 	.string	"Build cuda_13.0.r13.0/compiler.36424714_0"
        /*0030*/ 	.string	"-arch sm_100 -m 64 "



//--------------------- .note.nv.cuinfo           --------------------------
	.section	.note.nv.cuinfo,"",@"SHT_NOTE"
	.sectionflags	@"SHF_NOTE_NV_CUINFO"
        /*0018*/ 	.short	0x0002
        /*001a*/ 	.short	0x0064
        /*001c*/ 	.short	0x0082
	.zero		2


//--------------------- .nv.info                  --------------------------
	.section	.nv.info,"",@"SHT_CUDA_INFO"
	.align	4


	//----- nvinfo : EIATTR_REGCOUNT
	.align		4
        /*0000*/ 	.byte	0x04, 0x2f
        /*0002*/ 	.short	(.L_1 - .L_0)
	.align		4
.L_0:
        /*0004*/ 	.word	index@(_Z21kernel_internalMemcpyPdPKdjj)
        /*0008*/ 	.word	0x0000000c


	//----- nvinfo : EIATTR_FRAME_SIZE
	.align		4
.L_1:
        /*000c*/ 	.byte	0x04, 0x11
        /*000e*/ 	.short	(.L_3 - .L_2)
	.align		4
.L_2:
        /*0010*/ 	.word	index@(_Z21kernel_internalMemcpyPdPKdjj)
        /*0014*/ 	.word	0x00000000


	//----- nvinfo : EIATTR_REGCOUNT
	.align		4
.L_3:
        /*0018*/ 	.byte	0x04, 0x2f
        /*001a*/ 	.short	(.L_5 - .L_4)
	.align		4
.L_4:
        /*001c*/ 	.word	index@(_Z15kernel_convolvePKdS0_Pdjjjj)
        /*0020*/ 	.word	0x00000020


	//----- nvinfo : EIATTR_FRAME_SIZE
	.align		4
.L_5:
        /*0024*/ 	.byte	0x04, 0x11
        /*0026*/ 	.short	(.L_7 - .L_6)
	.align		4
.L_6:
        /*0028*/ 	.word	index@(_Z15kernel_convolvePKdS0_Pdjjjj)
        /*002c*/ 	.word	0x00000000


	//----- nvinfo : EIATTR_REGCOUNT
	.align		4
.L_7:
        /*0030*/ 	.byte	0x04, 0x2f
        /*0032*/ 	.short	(.L_9 - .L_8)
	.align		4
.L_8:
        /*0034*/ 	.word	index@(_Z26kernel_elementWiseDivisionPKdS0_Pdjj)
        /*0038*/ 	.word	0x0000001e


	//----- nvinfo : EIATTR_FRAME_SIZE
	.align		4
.L_9:
        /*003c*/ 	.byte	0x04, 0x11
        /*003e*/ 	.short	(.L_11 - .L_10)
	.align		4
.L_10:
        /*0040*/ 	.word	index@($__internal_0_$__cuda_sm20_div_rn_f64_full)
        /*0044*/ 	.word	0x00000000


	//----- nvinfo : EIATTR_FRAME_SIZE
	.align		4
.L_11:
        /*0048*/ 	.byte	0x04, 0x11
        /*004a*/ 	.short	(.L_13 - .L_12)
	.align		4
.L_12:
        /*004c*/ 	.word	index@(_Z26kernel_elementWiseDivisionPKdS0_Pdjj)
        /*0050*/ 	.word	0x00000000


	//----- nvinfo : EIATTR_REGCOUNT
	.align		4
.L_13:
        /*0054*/ 	.byte	0x04, 0x2f
        /*0056*/ 	.short	(.L_15 - .L_14)
	.align		4
.L_14:
        /*0058*/ 	.word	index@(_Z32kernel_elementWiseMultiplicationPKdS0_Pdjj)
        /*005c*/ 	.word	0x00000012


	//----- nvinfo : EIATTR_FRAME_SIZE
	.align		4
.L_15:
        /*0060*/ 	.byte	0x04, 0x11
        /*0062*/ 	.short	(.L_17 - .L_16)
	.align		4
.L_16:
        /*0064*/ 	.word	index@(_Z32kernel_elementWiseMultiplicationPKdS0_Pdjj)
        /*0068*/ 	.word	0x00000000


	//----- nvinfo : EIATTR_MIN_STACK_SIZE
	.align		4
.L_17:
        /*006c*/ 	.byte	0x04, 0x12
        /*006e*/ 	.short	(.L_19 - .L_18)
	.align		4
.L_18:
        /*0070*/ 	.word	index@(_Z32kernel_elementWiseMultiplicationPKdS0_Pdjj)
        /*0074*/ 	.word	0x00000000


	//----- nvinfo : EIATTR_MIN_STACK_SIZE
	.align		4
.L_19:
        /*0078*/ 	.byte	0x04, 0x12
        /*007a*/ 	.short	(.L_21 - .L_20)
	.align		4
.L_20:
        /*007c*/ 	.word	index@(_Z26kernel_elementWiseDivisionPKdS0_Pdjj)
        /*0080*/ 	.word	0x00000000


	//----- nvinfo : EIATTR_MIN_STACK_SIZE
	.align		4
.L_21:
        /*0084*/ 	.byte	0x04, 0x12
        /*0086*/ 	.short	(.L_23 - .L_22)
	.align		4
.L_22:
        /*0088*/ 	.word	index@(_Z15kernel_convolvePKdS0_Pdjjjj)
        /*008c*/ 	.word	0x00000000


	//----- nvinfo : EIATTR_MIN_STACK_SIZE
	.align		4
.L_23:
        /*0090*/ 	.byte	0x04, 0x12
        /*0092*/ 	.short	(.L_25 - .L_24)
	.align		4
.L_24:
        /*0094*/ 	.word	index@(_Z21kernel_internalMemcpyPdPKdjj)
        /*0098*/ 	.word	0x00000000
.L_25:


//--------------------- .nv.compat                --------------------------
	.section	.nv.compat,"",@"SHT_CUDA_COMPAT_INFO"
	.align	4
        /*0000*/ 	.byte	0x02, 0x09, 0x00, 0x00, 0x02, 0x02, 0x01, 0x00, 0x02, 0x05, 0x05, 0x00, 0x03, 0x07, 0x01, 0x01
        /*0010*/ 	.byte	0x02, 0x03, 0x00, 0x00, 0x02, 0x06, 0x01, 0x00, 0x04, 0x0b, 0x08, 0x00, 0x01, 0x00, 0x00, 0x00
        /*0020*/ 	.byte	0x00, 0x00, 0x00, 0x00


//--------------------- .nv.info._Z32kernel_elementWiseMultiplicationPKdS0_Pdjj --------------------------
	.section	.nv.info._Z32kernel_elementWiseMultiplicationPKdS0_Pdjj,"",@"SHT_CUDA_INFO"
	.sectionflags	@""
	.align	4


	//----- nvinfo : EIATTR_CUDA_API_VERSION
	.align		4
        /*0000*/ 	.byte	0x04, 0x37
        /*0002*/ 	.short	(.L_27 - .L_26)
.L_26:
        /*0004*/ 	.word	0x00000082


	//----- nvinfo : EIATTR_KPARAM_INFO
	.align		4
.L_27:
        /*0008*/ 	.byte	0x04, 0x17
        /*000a*/ 	.short	(.L_29 - .L_28)
.L_28:
        /*000c*/ 	.word	0x00000000
        /*0010*/ 	.short	0x0004
        /*0012*/ 	.short	0x001c
        /*0014*/ 	.byte	0x00, 0xf0, 0x11, 0x00


	//----- nvinfo : EIATTR_KPARAM_INFO
	.align		4
.L_29:
        /*0018*/ 	.byte	0x04, 0x17
        /*001a*/ 	.short	(.L_31 - .L_30)
.L_30:
        /*001c*/ 	.word	0x00000000
        /*0020*/ 	.short	0x0003
        /*0022*/ 	.short	0x0018
        /*0024*/ 	.byte	0x00, 0xf0, 0x11, 0x00


	//----- nvinfo : EIATTR_KPARAM_INFO
	.align		4
.L_31:
        /*0028*/ 	.byte	0x04, 0x17
        /*002a*/ 	.short	(.L_33 - .L_32)
.L_32:
        /*002c*/ 	.word	0x00000000
        /*0030*/ 	.short	0x0002
        /*0032*/ 	.short	0x0010
        /*0034*/ 	.byte	0x00, 0xf5, 0x21, 0x00


	//----- nvinfo : EIATTR_KPARAM_INFO
	.align		4
.L_33:
        /*0038*/ 	.byte	0x04, 0x17
        /*003a*/ 	.short	(.L_35 - .L_34)
.L_34:
        /*003c*/ 	.word	0x00000000
        /*0040*/ 	.short	0x0001
        /*0042*/ 	.short	0x0008
        /*0044*/ 	.byte	0x00, 0xf5, 0x21, 0x00


	//----- nvinfo : EIATTR_KPARAM_INFO
	.align		4
.L_35:
        /*0048*/ 	.byte	0x04, 0x17
        /*004a*/ 	.short	(.L_37 - .L_36)
.L_36:
        /*004c*/ 	.word	0x00000000
        /*0050*/ 	.short	0x0000
        /*0052*/ 	.short	0x0000
        /*0054*/ 	.byte	0x00, 0xf5, 0x21, 0x00


	//----- nvinfo : EIATTR_SPARSE_MMA_MASK
	.align		4
.L_37:
        /*0058*/ 	.byte	0x03, 0x50
        /*005a*/ 	.short	0x0000


	//----- nvinfo : EIATTR_MAXREG_COUNT
	.align		4
        /*005c*/ 	.byte	0x03, 0x1b
        /*005e*/ 	.short	0x00ff


	//----- nvinfo : EIATTR_MERCURY_ISA_VERSION
	.align		4
        /*0060*/ 	.byte	0x03, 0x5f
        /*0062*/ 	.short	0x0101


	//----- nvinfo : EIATTR_VRC_CTA_INIT_COUNT
	.align		4
        /*0064*/ 	.byte	0x02, 0x4a
	.zero		1
	.zero		1


	//----- nvinfo : EIATTR_EXIT_INSTR_OFFSETS
	.align		4
        /*0068*/ 	.byte	0x04, 0x1c
        /*006a*/ 	.short	(.L_39 - .L_38)


	//   ....[0]....
.L_38:
        /*006c*/ 	.word	0x00000090


	//   ....[1]....
        /*0070*/ 	.word	0x000001a0


	//----- nvinfo : EIATTR_CRS_STACK_SIZE
	.align		4
.L_39:
        /*0074*/ 	.byte	0x04, 0x1e
        /*0076*/ 	.short	(.L_41 - .L_40)
.L_40:
        /*0078*/ 	.word	0x00000000


	//----- nvinfo : EIATTR_CBANK_PARAM_SIZE
	.align		4
.L_41:
        /*007c*/ 	.byte	0x03, 0x19
        /*007e*/ 	.short	0x0020


	//----- nvinfo : EIATTR_PARAM_CBANK
	.align		4
        /*0080*/ 	.byte	0x04, 0x0a
        /*0082*/ 	.short	(.L_43 - .L_42)
	.align		4
.L_42:
        /*0084*/ 	.word	index@(.nv.constant0._Z32kernel_elementWiseMultiplicationPKdS0_Pdjj)
        /*0088*/ 	.short	0x0380
        /*008a*/ 	.short	0x0020


	//----- nvinfo : EIATTR_SW_WAR
	.align		4
.L_43:
        /*008c*/ 	.byte	0x04, 0x36
        /*008e*/ 	.short	(.L_45 - .L_44)
.L_44:
        /*0090*/ 	.word	0x00000008
.L_45:


//--------------------- .nv.info._Z26kernel_elementWiseDivisionPKdS0_Pdjj --------------------------
	.section	.nv.info._Z26kernel_elementWiseDivisionPKdS0_Pdjj,"",@"SHT_CUDA_INFO"
	.sectionflags	@""
	.align	4


	//----- nvinfo : EIATTR_CUDA_API_VERSION
	.align		4
        /*0000*/ 	.byte	0x04, 0x37
        /*0002*/ 	.short	(.L_47 - .L_46)
.L_46:
        /*0004*/ 	.word	0x00000082


	//----- nvinfo : EIATTR_KPARAM_INFO
	.align		4
.L_47:
        /*0008*/ 	.byte	0x04, 0x17
        /*000a*/ 	.short	(.L_49 - .L_48)
.L_48:
        /*000c*/ 	.word	0x00000000
        /*0010*/ 	.short	0x0004
        /*0012*/ 	.short	0x001c
        /*0014*/ 	.byte	0x00, 0xf0, 0x11, 0x00


	//----- nvinfo : EIATTR_KPARAM_INFO
	.align		4
.L_49:
        /*0018*/ 	.byte	0x04, 0x17
        /*001a*/ 	.short	(.L_51 - .L_50)
.L_50:
        /*001c*/ 	.word	0x00000000
        /*0020*/ 	.short	0x0003
        /*0022*/ 	.short	0x0018
        /*0024*/ 	.byte	0x00, 0xf0, 0x11, 0x00


	//----- nvinfo : EIATTR_KPARAM_INFO
	.align		4
.L_51:
        /*0028*/ 	.byte	0x04, 0x17
        /*002a*/ 	.short	(.L_53 - .L_52)
.L_52:
        /*002c*/ 	.word	0x00000000
        /*0030*/ 	.short	0x0002
        /*0032*/ 	.short	0x0010
        /*0034*/ 	.byte	0x00, 0xf5, 0x21, 0x00


	//----- nvinfo : EIATTR_KPARAM_INFO
	.align		4
.L_53:
        /*0038*/ 	.byte	0x04, 0x17
        /*003a*/ 	.short	(.L_55 - .L_54)
.L_54:
        /*003c*/ 	.word	0x00000000
        /*0040*/ 	.short	0x0001
        /*0042*/ 	.short	0x0008
        /*0044*/ 	.byte	0x00, 0xf5, 0x21, 0x00


	//----- nvinfo : EIATTR_KPARAM_INFO
	.align		4
.L_55:
        /*0048*/ 	.byte	0x04, 0x17
        /*004a*/ 	.short	(.L_57 - .L_56)
.L_56:
        /*004c*/ 	.word	0x00000000
        /*0050*/ 	.short	0x0000
        /*0052*/ 	.short	0x0000
        /*0054*/ 	.byte	0x00, 0xf5, 0x21, 0x00


	//----- nvinfo : EIATTR_SPARSE_MMA_MASK
	.align		4
.L_57:
        /*0058*/ 	.byte	0x03, 0x50
        /*005a*/ 	.short	0x0000


	//----- nvinfo : EIATTR_MAXREG_COUNT
	.align		4
        /*005c*/ 	.byte	0x03, 0x1b
        /*005e*/ 	.short	0x00ff


	//----- nvinfo : EIATTR_MERCURY_ISA_VERSION
	.align		4
        /*0060*/ 	.byte	0x03, 0x5f
        /*0062*/ 	.short	0x0101


	//----- nvinfo : EIATTR_VRC_CTA_INIT_COUNT
	.align		4
        /*0064*/ 	.byte	0x02, 0x4a
	.zero		1
	.zero		1


	//----- nvinfo : EIATTR_EXIT_INSTR_OFFSETS
	.align		4
        /*0068*/ 	.byte	0x04, 0x1c
        /*006a*/ 	.short	(.L_59 - .L_58)


	//   ....[0]....
.L_58:
        /*006c*/ 	.word	0x00000090


	//   ....[1]....
        /*0070*/ 	.word	0x00000340


	//----- nvinfo : EIATTR_CRS_STACK_SIZE
	.align		4
.L_59:
        /*0074*/ 	.byte	0x04, 0x1e
        /*0076*/ 	.short	(.L_61 - .L_60)
.L_60:
        /*0078*/ 	.word	0x00000000


	//----- nvinfo : EIATTR_CBANK_PARAM_SIZE
	.align		4
.L_61:
        /*007c*/ 	.byte	0x03, 0x19
        /*007e*/ 	.short	0x0020


	//----- nvinfo : EIATTR_PARAM_CBANK
	.align		4
        /*0080*/ 	.byte	0x04, 0x0a
        /*0082*/ 	.short	(.L_63 - .L_62)
	.align		4
.L_62:
        /*0084*/ 	.word	index@(.nv.constant0._Z26kernel_elementWiseDivisionPKdS0_Pdjj)
        /*0088*/ 	.short	0x0380
        /*008a*/ 	.short	0x0020


	//----- nvinfo : EIATTR_SW_WAR
	.align		4
.L_63:
        /*008c*/ 	.byte	0x04, 0x36
        /*008e*/ 	.short	(.L_65 - .L_64)
.L_64:
        /*0090*/ 	.word	0x00000008
.L_65:


//--------------------- .nv.info._Z15kernel_convolvePKdS0_Pdjjjj --------------------------
	.section	.nv.info._Z15kernel_convolvePKdS0_Pdjjjj,"",@"SHT_CUDA_INFO"
	.sectionflags	@""
	.align	4


	//----- nvinfo : EIATTR_CUDA_API_VERSION
	.align		4
        /*0000*/ 	.byte	0x04, 0x37
        /*0002*/ 	.short	(.L_67 - .L_66)
.L_66:
        /*0004*/ 	.word	0x00000082


	//----- nvinfo : EIATTR_KPARAM_INFO
	.align		4
.L_67:
        /*0008*/ 	.byte	0x04, 0x17
        /*000a*/ 	.short	(.L_69 - .L_68)
.L_68:
        /*000c*/ 	.word	0x00000000
        /*0010*/ 	.short	0x0006
        /*0012*/ 	.short	0x0024
        /*0014*/ 	.byte	0x00, 0xf0, 0x11, 0x00


	//----- nvinfo : EIATTR_KPARAM_INFO
	.align		4
.L_69:
        /*0018*/ 	.byte	0x04, 0x17
        /*001a*/ 	.short	(.L_71 - .L_70)
.L_70:
        /*001c*/ 	.word	0x00000000
        /*0020*/ 	.short	0x0005
        /*0022*/ 	.short	0x0020
        /*0024*/ 	.byte	0x00, 0xf0, 0x11, 0x00


	//----- nvinfo : EIATTR_KPARAM_INFO
	.align		4
.L_71:
        /*0028*/ 	.byte	0x04, 0x17
        /*002a*/ 	.short	(.L_73 - .L_72)
.L_72:
        /*002c*/ 	.word	0x00000000
        /*0030*/ 	.short	0x0004
        /*0032*/ 	.short	0x001c
        /*0034*/ 	.byte	0x00, 0xf0, 0x11, 0x00


	//----- nvinfo : EIATTR_KPARAM_INFO
	.align		4
.L_73:
        /*0038*/ 	.byte	0x04, 0x17
        /*003a*/ 	.short	(.L_75 - .L_74)
.L_74:
        /*003c*/ 	.word	0x00000000
        /*0040*/ 	.short	0x0003
        /*0042*/ 	.short	0x0018
        /*0044*/ 	.byte	0x00, 0xf0, 0x11, 0x00


	//----- nvinfo : EIATTR_KPARAM_INFO
	.align		4
.L_75:
        /*0048*/ 	.byte	0x04, 0x17
        /*004a*/ 	.short	(.L_77 - .L_76)
.L_76:
        /*004c*/ 	.word	0x00000000
        /*0050*/ 	.short	0x0002
        /*0052*/ 	.short	0x0010
        /*0054*/ 	.byte	0x00, 0xf5, 0x21, 0x00


	//----- nvinfo : EIATTR_KPARAM_INFO
	.align		4
.L_77:
        /*0058*/ 	.byte	0x04, 0x17
        /*005a*/ 	.short	(.L_79 - .L_78)
.L_78:
        /*005c*/ 	.word	0x00000000
        /*0060*/ 	.short	0x0001
        /*0062*/ 	.short	0x0008
        /*0064*/ 	.byte	0x00, 0xf5, 0x21, 0x00


	//----- nvinfo : EIATTR_KPARAM_INFO
	.align		4
.L_79:
        /*0068*/ 	.byte	0x04, 0x17
        /*006a*/ 	.short	(.L_81 - .L_80)
.L_80:
        /*006c*/ 	.word	0x00000000
        /*0070*/ 	.short	0x0000
        /*0072*/ 	.short	0x0000
        /*0074*/ 	.byte	0x00, 0xf5, 0x21, 0x00


	//----- nvinfo : EIATTR_SPARSE_MMA_MASK
	.align		4
.L_81:
        /*0078*/ 	.byte	0x03, 0x50
        /*007a*/ 	.short	0x0000


	//----- nvinfo : EIATTR_MAXREG_COUNT
	.align		4
        /*007c*/ 	.byte	0x03, 0x1b
        /*007e*/ 	.short	0x00ff


	//----- nvinfo : EIATTR_MERCURY_ISA_VERSION
	.align		4
        /*0080*/ 	.byte	0x03, 0x5f
        /*0082*/ 	.short	0x0101


	//----- nvinfo : EIATTR_VRC_CTA_INIT_COUNT
	.align		4
        /*0084*/ 	.byte	0x02, 0x4a
	.zero		1
	.zero		1


	//----- nvinfo : EIATTR_EXIT_INSTR_OFFSETS
	.align		4
        /*0088*/ 	.byte	0x04, 0x1c
        /*008a*/ 	.short	(.L_83 - .L_82)


	//   ....[0]....
.L_82:
        /*008c*/ 	.word	0x00000090


	//   ....[1]....
        /*0090*/ 	.word	0x00000920


	//----- nvinfo : EIATTR_CRS_STACK_SIZE
	.align		4
.L_83:
        /*0094*/ 	.byte	0x04, 0x1e
        /*0096*/ 	.short	(.L_85 - .L_84)
.L_84:
        /*0098*/ 	.word	0x00000000


	//----- nvinfo : EIATTR_CBANK_PARAM_SIZE
	.align		4
.L_85:
        /*009c*/ 	.byte	0x03, 0x19
        /*009e*/ 	.short	0x0028


	//----- nvinfo : EIATTR_PARAM_CBANK
	.align		4
        /*00a0*/ 	.byte	0x04, 0x0a
        /*00a2*/ 	.short	(.L_87 - .L_86)
	.align		4
.L_86:
        /*00a4*/ 	.word	index@(.nv.constant0._Z15kernel_convolvePKdS0_Pdjjjj)
        /*00a8*/ 	.short	0x0380
        /*00aa*/ 	.short	0x0028


	//----- nvinfo : EIATTR_SW_WAR
	.align		4
.L_87:
        /*00ac*/ 	.byte	0x04, 0x36
        /*00ae*/ 	.short	(.L_89 - .L_88)
.L_88:
        /*00b0*/ 	.word	0x00000008
.L_89:


//--------------------- .nv.info._Z21kernel_internalMemcpyPdPKdjj --------------------------
	.section	.nv.info._Z21kernel_internalMemcpyPdPKdjj,"",@"SHT_CUDA_INFO"
	.sectionflags	@""
	.align	4


	//----- nvinfo : EIATTR_CUDA_API_VERSION
	.align		4
        /*0000*/ 	.byte	0x04, 0x37
        /*0002*/ 	.short	(.L_91 - .L_90)
.L_90:
        /*0004*/ 	.word	0x00000082


	//----- nvinfo : EIATTR_KPARAM_INFO
	.align		4
.L_91:
        /*0008*/ 	.byte	0x04, 0x17
        /*000a*/ 	.short	(.L_93 - .L_92)
.L_92:
        /*000c*/ 	.word	0x00000000
        /*0010*/ 	.short	0x0003
        /*0012*/ 	.short	0x0014
        /*0014*/ 	.byte	0x00, 0xf0, 0x11, 0x00


	//----- nvinfo : EIATTR_KPARAM_INFO
	.align		4
.L_93:
        /*0018*/ 	.byte	0x04, 0x17
        /*001a*/ 	.short	(.L_95 - .L_94)
.L_94:
        /*001c*/ 	.word	0x00000000
        /*0020*/ 	.short	0x0002
        /*0022*/ 	.short	0x0010
        /*0024*/ 	.byte	0x00, 0xf0, 0x11, 0x00


	//----- nvinfo : EIATTR_KPARAM_INFO
	.align		4
.L_95:
        /*0028*/ 	.byte	0x04, 0x17
        /*002a*/ 	.short	(.L_97 - .L_96)
.L_96:
        /*002c*/ 	.word	0x00000000
        /*0030*/ 	.short	0x0001
        /*0032*/ 	.short	0x0008
        /*0034*/ 	.byte	0x00, 0xf5, 0x21, 0x00


	//----- nvinfo : EIATTR_KPARAM_INFO
	.align		4
.L_97:
        /*0038*/ 	.byte	0x04, 0x17
        /*003a*/ 	.short	(.L_99 - .L_98)
.L_98:
        /*003c*/ 	.word	0x00000000
        /*0040*/ 	.short	0x0000
        /*0042*/ 	.short	0x0000
        /*0044*/ 	.byte	0x00, 0xf5, 0x21, 0x00


	//----- nvinfo : EIATTR_SPARSE_MMA_MASK
	.align		4
.L_99:
        /*0048*/ 	.byte	0x03, 0x50
        /*004a*/ 	.short	0x0000


	//----- nvinfo : EIATTR_MAXREG_COUNT
	.align		4
        /*004c*/ 	.byte	0x03, 0x1b
        /*004e*/ 	.short	0x00ff


	//----- nvinfo : EIATTR_MERCURY_ISA_VERSION
	.align		4
        /*0050*/ 	.byte	0x03, 0x5f
        /*0052*/ 	.short	0x0101


	//----- nvinfo : EIATTR_VRC_CTA_INIT_COUNT
	.align		4
        /*0054*/ 	.byte	0x02, 0x4a
	.zero		1
	.zero		1


	//----- nvinfo : EIATTR_EXIT_INSTR_OFFSETS
	.align		4
        /*0058*/ 	.byte	0x04, 0x1c
        /*005a*/ 	.short	(.L_101 - .L_100)


	//   ....[0]....
.L_100:
        /*005c*/ 	.word	0x00000090


	//   ....[1]....
        /*0060*/ 	.word	0x00000160


	//----- nvinfo : EIATTR_CRS_STACK_SIZE
	.align		4
.L_101:
        /*0064*/ 	.byte	0x04, 0x1e
        /*0066*/ 	.short	(.L_103 - .L_102)
.L_102:
        /*0068*/ 	.word	0x00000000


	//----- nvinfo : EIATTR_CBANK_PARAM_SIZE
	.align		4
.L_103:
        /*006c*/ 	.byte	0x03, 0x19
        /*006e*/ 	.short	0x0018


	//----- nvinfo : EIATTR_PARAM_CBANK
	.align		4
        /*0070*/ 	.byte	0x04, 0x0a
        /*0072*/ 	.short	(.L_105 - .L_104)
	.align		4
.L_104:
        /*0074*/ 	.word	index@(.nv.constant0._Z21kernel_internalMemcpyPdPKdjj)
        /*0078*/ 	.short	0x0380
        /*007a*/ 	.short	0x0018


	//----- nvinfo : EIATTR_SW_WAR
	.align		4
.L_105:
        /*007c*/ 	.byte	0x04, 0x36
        /*007e*/ 	.short	(.L_107 - .L_106)
.L_106:
        /*0080*/ 	.word	0x00000008
.L_107:


//--------------------- .nv.callgraph             --------------------------
	.section	.nv.callgraph,"",@"SHT_CUDA_CALLGRAPH"
	.align	4
	.sectionentsize	8
	.align		4
        /*0000*/ 	.word	0x00000000
	.align		4
        /*0004*/ 	.word	0xffffffff
	.align		4
        /*0008*/ 	.word	0x00000000
	.align		4
        /*000c*/ 	.word	0xfffffffe
	.align		4
        /*0010*/ 	.word	0x00000000
	.align		4
        /*0014*/ 	.word	0xfffffffd
	.align		4
        /*0018*/ 	.word	0x00000000
	.align		4
        /*001c*/ 	.word	0xfffffffc


//--------------------- .text._Z32kernel_elementWiseMultiplicationPKdS0_Pdjj --------------------------
	.section	.text._Z32kernel_elementWiseMultiplicationPKdS0_Pdjj,"ax",@progbits
	.align	128
        .global         _Z32kernel_elementWiseMultiplicationPKdS0_Pdjj
        .type           _Z32kernel_elementWiseMultiplicationPKdS0_Pdjj,@function
        .size           _Z32kernel_elementWiseMultiplicationPKdS0_Pdjj,(.L_x_25 - _Z32kernel_elementWiseMultiplicationPKdS0_Pdjj)
        .other          _Z32kernel_elementWiseMultiplicationPKdS0_Pdjj,@"STO_CUDA_ENTRY STV_DEFAULT"
_Z32kernel_elementWiseMultiplicationPKdS0_Pdjj:
.text._Z32kernel_elementWiseMultiplicationPKdS0_Pdjj:
[----:B------:R-:W-:Y:S01]  /*0000*/  LDC R1, c[0x0][0x37c] ;  /* 0x0000df00ff017b82 */ /* 0x000fe20000000800 */
[----:B------:R-:W0:Y:S01]  /*0010*/  S2R R0, SR_CTAID.X ;  /* 0x0000000000007919 */ /* 0x000e220000002500 */
[----:B------:R-:W1:Y:S01]  /*0020*/  LDCU.64 UR6, c[0x0][0x398] ;  /* 0x00007300ff0677ac */ /* 0x000e620008000a00 */
[----:B------:R-:W0:Y:S01]  /*0030*/  S2R R3, SR_TID.X ;  /* 0x0000000000037919 */ /* 0x000e220000002100 */
[----:B------:R-:W0:Y:S01]  /*0040*/  LDCU UR5, c[0x0][0x360] ;  /* 0x00006c00ff0577ac */ /* 0x000e220008000800 */
[----:B-1----:R-:W-:-:S04]  /*0050*/  UIMAD UR4, UR6, UR7, URZ ;  /* 0x00000007060472a4 */ /* 0x002fc8000f8e02ff */
[----:B------:R-:W-:Y:S01]  /*0060*/  UIMAD UR4, UR4, 0x3, URZ ;  /* 0x00000003040478a4 */ /* 0x000fe2000f8e02ff */
[----:B0-----:R-:W-:-:S05]  /*0070*/  IMAD R0, R0, UR5, R3 ;  /* 0x0000000500007c24 */ /* 0x001fca000f8e0203 */
[----:B------:R-:W-:-:S13]  /*0080*/  ISETP.GE.U32.AND P0, PT, R0, UR4, PT ;  /* 0x0000000400007c0c */ /* 0x000fda000bf06070 */
[----:B------:R-:W-:Y:S05]  /*0090*/  @P0 EXIT ;  /* 0x000000000000094d */ /* 0x000fea0003800000 */
[----:B------:R-:W0:Y:S01]  /*00a0*/  LDC.64 R14, c[0x0][0x390] ;  /* 0x0000e400ff0e7b82 */ /* 0x000e220000000a00 */
[----:B------:R-:W1:Y:S01]  /*00b0*/  LDCU UR6, c[0x0][0x370] ;  /* 0x00006e00ff0677ac */ /* 0x000e620008000800 */
[----:B------:R-:W2:Y:S06]  /*00c0*/  LDCU.64 UR8, c[0x0][0x358] ;  /* 0x00006b00ff0877ac */ /* 0x000eac0008000a00 */
[----:B------:R-:W3:Y:S08]  /*00d0*/  LDC.64 R10, c[0x0][0x380] ;  /* 0x0000e000ff0a7b82 */ /* 0x000ef00000000a00 */
[----:B------:R-:W4:Y:S01]  /*00e0*/  LDC.64 R12, c[0x0][0x388] ;  /* 0x0000e200ff0c7b82 */ /* 0x000f220000000a00 */
[----:B-1----:R-:W-:-:S12]  /*00f0*/  UIMAD UR5, UR5, UR6, URZ ;  /* 0x00000006050572a4 */ /* 0x002fd8000f8e02ff */
.L_x_0:
[----:B---3--:R-:W-:-:S04]  /*0100*/  IMAD.WIDE R2, R0, 0x8, R10 ;  /* 0x0000000800027825 */ /* 0x008fc800078e020a */
[C---:B----4-:R-:W-:Y:S02]  /*0110*/  IMAD.WIDE R4, R0.reuse, 0x8, R12 ;  /* 0x0000000800047825 */ /* 0x050fe400078e020c */
[----:B--2---:R-:W2:Y:S04]  /*0120*/  LDG.E.64 R2, desc[UR8][R2.64] ;  /* 0x0000000802027981 */ /* 0x004ea8000c1e1b00 */
[----:B------:R-:W2:Y:S01]  /*0130*/  LDG.E.64 R4, desc[UR8][R4.64] ;  /* 0x0000000804047981 */ /* 0x000ea2000c1e1b00 */
[C---:B01----:R-:W-:Y:S01]  /*0140*/  IMAD.WIDE R8, R0.reuse, 0x8, R14 ;  /* 0x0000000800087825 */ /* 0x043fe200078e020e */
[----:B------:R-:W-:-:S04]  /*0150*/  IADD3 R0, PT, PT, R0, UR5, RZ ;  /* 0x0000000500007c10 */ /* 0x000fc8000fffe0ff */
[----:B------:R-:W-:Y:S01]  /*0160*/  ISETP.GE.U32.AND P0, PT, R0, UR4, PT ;  /* 0x0000000400007c0c */ /* 0x000fe2000bf06070 */
[----:B--2---:R-:W-:-:S07]  /*0170*/  DMUL R6, R2, R4 ;  /* 0x0000000402067228 */ /* 0x004fce0000000000 */
[----:B------:R1:W-:Y:S05]  /*0180*/  STG.E.64 desc[UR8][R8.64], R6 ;  /* 0x0000000608007986 */ /* 0x0003ea000c101b08 */
[----:B------:R-:W-:Y:S05]  /*0190*/  @!P0 BRA `(.L_x_0) ;  /* 0xfffffffc00d88947 */ /* 0x000fea000383ffff */
[----:B------:R-:W-:Y:S05]  /*01a0*/  EXIT ;  /* 0x000000000000794d */ /* 0x000fea0003800000 */
.L_x_1:
[----:B------:R-:W-:-:S00]  /*01b0*/  BRA `(.L_x_1) ;  /* 0xfffffffc00fc7947 */ /* 0x000fc0000383ffff */
[----:B------:R-:W-:-:S00]  /*01c0*/  NOP ;  /* 0x0000000000007918 */ /* 0x000fc00000000000 */
        /* <DEDUP_REMOVED lines=11> */
.L_x_25:


//--------------------- .text._Z26kernel_elementWiseDivisionPKdS0_Pdjj --------------------------
	.section	.text._Z26kernel_elementWiseDivisionPKdS0_Pdjj,"ax",@progbits
	.align	128
        .global         _Z26kernel_elementWiseDivisionPKdS0_Pdjj
        .type           _Z26kernel_elementWiseDivisionPKdS0_Pdjj,@function
        .size           _Z26kernel_elementWiseDivisionPKdS0_Pdjj,(.L_x_24 - _Z26kernel_elementWiseDivisionPKdS0_Pdjj)
        .other          _Z26kernel_elementWiseDivisionPKdS0_Pdjj,@"STO_CUDA_ENTRY STV_DEFAULT"
_Z26kernel_elementWiseDivisionPKdS0_Pdjj:
.text._Z26kernel_elementWiseDivisionPKdS0_Pdjj:
        /* <DEDUP_REMOVED lines=16> */
.L_x_5:
[----:B0-----:R-:W-:-:S06]  /*0100*/  IMAD.WIDE R8, R2, 0x8, R16 ;  /* 0x0000000802087825 */ /* 0x001fcc00078e0210 */
[----:B--2---:R-:W2:Y:S01]  /*0110*/  LDG.E.64 R8, desc[UR8][R8.64] ;  /* 0x0000000808087981 */ /* 0x004ea2000c1e1b00 */
[----:B------:R-:W-:Y:S01]  /*0120*/  IMAD.MOV.U32 R3, RZ, RZ, R2 ;  /* 0x000000ffff037224 */ /* 0x000fe200078e0002 */
[----:B------:R-:W-:Y:S01]  /*0130*/  BSSY.RECONVERGENT B0, `(.L_x_2) ;  /* 0x000001d000007945 */ /* 0x000fe20003800200 */
[----:B------:R-:W-:Y:S02]  /*0140*/  VIADD R2, R2, UR5 ;  /* 0x0000000502027c36 */ /* 0x000fe40008000000 */
[----:B-1----:R-:W-:Y:S02]  /*0150*/  IMAD.MOV.U32 R4, RZ, RZ, 0x0 ;  /* 0x00000000ff047424 */ /* 0x002fe400078e00ff */
[----:B------:R-:W-:Y:S01]  /*0160*/  IMAD.MOV.U32 R5, RZ, RZ, 0x3ff00000 ;  /* 0x3ff00000ff057424 */ /* 0x000fe200078e00ff */
[----:B------:R-:W-:Y:S01]  /*0170*/  ISETP.GE.U32.AND P1, PT, R2, UR4, PT ;  /* 0x0000000402007c0c */ /* 0x000fe2000bf26070 */
[----:B--2---:R-:W-:-:S14]  /*0180*/  DSETP.NEU.AND P0, PT, R8, RZ, PT ;  /* 0x000000ff0800722a */ /* 0x004fdc0003f0d000 */
[----:B------:R-:W-:Y:S05]  /*0190*/  @!P0 BRA `(.L_x_3) ;  /* 0x0000000000588947 */ /* 0x000fea0003800000 */
[----:B---3--:R-:W-:-:S06]  /*01a0*/  IMAD.WIDE R6, R3, 0x8, R14 ;  /* 0x0000000803067825 */ /* 0x008fcc00078e020e */
[----:B------:R-:W2:Y:S01]  /*01b0*/  LDG.E.64 R6, desc[UR8][R6.64] ;  /* 0x0000000806067981 */ /* 0x000ea2000c1e1b00 */
[----:B------:R-:W0:Y:S01]  /*01c0*/  MUFU.RCP64H R5, R9 ;  /* 0x0000000900057308 */ /* 0x000e220000001800 */
[----:B------:R-:W-:Y:S01]  /*01d0*/  IMAD.MOV.U32 R4, RZ, RZ, 0x1 ;  /* 0x00000001ff047424 */ /* 0x000fe200078e00ff */
[----:B------:R-:W-:Y:S05]  /*01e0*/  BSSY.RECONVERGENT B1, `(.L_x_3) ;  /* 0x0000011000017945 */ /* 0x000fea0003800200 */
[----:B0-----:R-:W-:-:S08]  /*01f0*/  DFMA R10, -R8, R4, 1 ;  /* 0x3ff00000080a742b */ /* 0x001fd00000000104 */
[----:B------:R-:W-:-:S08]  /*0200*/  DFMA R10, R10, R10, R10 ;  /* 0x0000000a0a0a722b */ /* 0x000fd0000000000a */
[----:B------:R-:W-:-:S08]  /*0210*/  DFMA R10, R4, R10, R4 ;  /* 0x0000000a040a722b */ /* 0x000fd00000000004 */
[----:B------:R-:W-:-:S08]  /*0220*/  DFMA R4, -R8, R10, 1 ;  /* 0x3ff000000804742b */ /* 0x000fd0000000010a */
[----:B------:R-:W-:-:S08]  /*0230*/  DFMA R4, R10, R4, R10 ;  /* 0x000000040a04722b */ /* 0x000fd0000000000a */
[----:B--2---:R-:W-:Y:S01]  /*0240*/  DMUL R10, R6, R4 ;  /* 0x00000004060a7228 */ /* 0x004fe20000000000 */
[----:B------:R-:W-:-:S07]  /*0250*/  FSETP.GEU.AND P2, PT, |R7|, 6.5827683646048100446e-37, PT ;  /* 0x036000000700780b */ /* 0x000fce0003f4e200 */
[----:B------:R-:W-:-:S08]  /*0260*/  DFMA R18, -R8, R10, R6 ;  /* 0x0000000a0812722b */ /* 0x000fd00000000106 */
[----:B------:R-:W-:-:S10]  /*0270*/  DFMA R4, R4, R18, R10 ;  /* 0x000000120404722b */ /* 0x000fd4000000000a */
[----:B------:R-:W-:-:S05]  /*0280*/  FFMA R0, RZ, R9, R5 ;  /* 0x00000009ff007223 */ /* 0x000fca0000000005 */
[----:B------:R-:W-:-:S13]  /*0290*/  FSETP.GT.AND P0, PT, |R0|, 1.469367938527859385e-39, PT ;  /* 0x001000000000780b */ /* 0x000fda0003f04200 */
[----:B------:R-:W-:Y:S05]  /*02a0*/  @P0 BRA P2, `(.L_x_4) ;  /* 0x0000000000100947 */ /* 0x000fea0001000000 */
[----:B------:R-:W-:-:S07]  /*02b0*/  MOV R0, 0x2d0 ;  /* 0x000002d000007802 */ /* 0x000fce0000000f00 */
[----:B----4-:R-:W-:Y:S05]  /*02c0*/  CALL.REL.NOINC `($__internal_0_$__cuda_sm20_div_rn_f64_full) ;  /* 0x0000000000207944 */ /* 0x010fea0003c00000 */
[----:B------:R-:W-:Y:S02]  /*02d0*/  IMAD.MOV.U32 R4, RZ, RZ, R6 ;  /* 0x000000ffff047224 */ /* 0x000fe400078e0006 */
[----:B------:R-:W-:-:S07]  /*02e0*/  IMAD.MOV.U32 R5, RZ, RZ, R7 ;  /* 0x000000ffff057224 */ /* 0x000fce00078e0007 */
.L_x_4:
[----:B------:R-:W-:Y:S05]  /*02f0*/  BSYNC.RECONVERGENT B1 ;  /* 0x0000000000017941 */ /* 0x000fea0003800200 */
.L_x_3:
[----:B------:R-:W-:Y:S05]  /*0300*/  BSYNC.RECONVERGENT B0 ;  /* 0x0000000000007941 */ /* 0x000fea0003800200 */
.L_x_2:
[----:B----4-:R-:W-:-:S05]  /*0310*/  IMAD.WIDE R6, R3, 0x8, R12 ;  /* 0x0000000803067825 */ /* 0x010fca00078e020c */
[----:B------:R1:W-:Y:S01]  /*0320*/  STG.E.64 desc[UR8][R6.64], R4 ;  /* 0x0000000406007986 */ /* 0x0003e2000c101b08 */
[----:B------:R-:W-:Y:S05]  /*0330*/  @!P1 BRA `(.L_x_5) ;  /* 0xfffffffc00709947 */ /* 0x000fea000383ffff */
[----:B------:R-:W-:Y:S05]  /*0340*/  EXIT ;  /* 0x000000000000794d */ /* 0x000fea0003800000 */
        .weak           $__internal_0_$__cuda_sm20_div_rn_f64_full
        .type           $__internal_0_$__cuda_sm20_div_rn_f64_full,@function
        .size           $__internal_0_$__cuda_sm20_div_rn_f64_full,(.L_x_24 - $__internal_0_$__cuda_sm20_div_rn_f64_full)
$__internal_0_$__cuda_sm20_div_rn_f64_full:
[C---:B------:R-:W-:Y:S01]  /*0350*/  FSETP.GEU.AND P0, PT, |R9|.reuse, 1.469367938527859385e-39, PT ;  /* 0x001000000900780b */ /* 0x040fe20003f0e200 */
[----:B------:R-:W-:Y:S01]  /*0360*/  IMAD.MOV.U32 R22, RZ, RZ, 0x1 ;  /* 0x00000001ff167424 */ /* 0x000fe200078e00ff */
[----:B------:R-:W-:Y:S01]  /*0370*/  LOP3.LUT R10, R9, 0x800fffff, RZ, 0xc0, !PT ;  /* 0x800fffff090a7812 */ /* 0x000fe200078ec0ff */
[----:B------:R-:W-:Y:S01]  /*0380*/  BSSY.RECONVERGENT B2, `(.L_x_6) ;  /* 0x0000054000027945 */ /* 0x000fe20003800200 */
[C---:B------:R-:W-:Y:S02]  /*0390*/  FSETP.GEU.AND P3, PT, |R7|.reuse, 1.469367938527859385e-39, PT ;  /* 0x001000000700780b */ /* 0x040fe40003f6e200 */
[----:B------:R-:W-:Y:S01]  /*03a0*/  LOP3.LUT R11, R10, 0x3ff00000, RZ, 0xfc, !PT ;  /* 0x3ff000000a0b7812 */ /* 0x000fe200078efcff */
[----:B------:R-:W-:Y:S01]  /*03b0*/  IMAD.MOV.U32 R10, RZ, RZ, R8 ;  /* 0x000000ffff0a7224 */ /* 0x000fe200078e0008 */
[----:B------:R-:W-:Y:S02]  /*03c0*/  LOP3.LUT R4, R7, 0x7ff00000, RZ, 0xc0, !PT ;  /* 0x7ff0000007047812 */ /* 0x000fe400078ec0ff */
[----:B------:R-:W-:-:S03]  /*03d0*/  LOP3.LUT R27, R9, 0x7ff00000, RZ, 0xc0, !PT ;  /* 0x7ff00000091b7812 */ /* 0x000fc600078ec0ff */
[----:B------:R-:W-:Y:S01]  /*03e0*/  @!P0 DMUL R10, R8, 8.98846567431157953865e+307 ;  /* 0x7fe00000080a8828 */ /* 0x000fe20000000000 */
[----:B------:R-:W-:-:S03]  /*03f0*/  ISETP.GE.U32.AND P2, PT, R4, R27, PT ;  /* 0x0000001b0400720c */ /* 0x000fc60003f46070 */
[----:B------:R-:W-:Y:S02]  /*0400*/  @!P3 LOP3.LUT R5, R9, 0x7ff00000, RZ, 0xc0, !PT ;  /* 0x7ff000000905b812 */ /* 0x000fe400078ec0ff */
[----:B------:R-:W0:Y:S02]  /*0410*/  MUFU.RCP64H R23, R11 ;  /* 0x0000000b00177308 */ /* 0x000e240000001800 */
[----:B------:R-:W-:Y:S01]  /*0420*/  @!P3 ISETP.GE.U32.AND P4, PT, R4, R5, PT ;  /* 0x000000050400b20c */ /* 0x000fe20003f86070 */
[----:B------:R-:W-:Y:S01]  /*0430*/  IMAD.MOV.U32 R5, RZ, RZ, 0x1ca00000 ;  /* 0x1ca00000ff057424 */ /* 0x000fe200078e00ff */
[----:B------:R-:W-:-:S04]  /*0440*/  @!P0 LOP3.LUT R27, R11, 0x7ff00000, RZ, 0xc0, !PT ;  /* 0x7ff000000b1b8812 */ /* 0x000fc800078ec0ff */
[----:B------:R-:W-:-:S04]  /*0450*/  @!P3 SEL R21, R5, 0x63400000, !P4 ;  /* 0x634000000515b807 */ /* 0x000fc80006000000 */
[----:B------:R-:W-:-:S04]  /*0460*/  @!P3 LOP3.LUT R24, R21, 0x80000000, R7, 0xf8, !PT ;  /* 0x800000001518b812 */ /* 0x000fc800078ef807 */
[----:B------:R-:W-:Y:S01]  /*0470*/  @!P3 LOP3.LUT R25, R24, 0x100000, RZ, 0xfc, !PT ;  /* 0x001000001819b812 */ /* 0x000fe200078efcff */
[----:B0-----:R-:W-:Y:S01]  /*0480*/  DFMA R18, R22, -R10, 1 ;  /* 0x3ff000001612742b */ /* 0x001fe2000000080a */
[----:B------:R-:W-:-:S07]  /*0490*/  @!P3 IMAD.MOV.U32 R24, RZ, RZ, RZ ;  /* 0x000000ffff18b224 */ /* 0x000fce00078e00ff */
[----:B------:R-:W-:-:S08]  /*04a0*/  DFMA R18, R18, R18, R18 ;  /* 0x000000121212722b */ /* 0x000fd00000000012 */
[----:B------:R-:W-:Y:S01]  /*04b0*/  DFMA R22, R22, R18, R22 ;  /* 0x000000121616722b */ /* 0x000fe20000000016 */
[----:B------:R-:W-:Y:S01]  /*04c0*/  SEL R19, R5, 0x63400000, !P2 ;  /* 0x6340000005137807 */ /* 0x000fe20005000000 */
[----:B------:R-:W-:-:S03]  /*04d0*/  IMAD.MOV.U32 R18, RZ, RZ, R6 ;  /* 0x000000ffff127224 */ /* 0x000fc600078e0006 */
[----:B------:R-:W-:-:S03]  /*04e0*/  LOP3.LUT R19, R19, 0x800fffff, R7, 0xf8, !PT ;  /* 0x800fffff13137812 */ /* 0x000fc600078ef807 */
[----:B------:R-:W-:-:S03]  /*04f0*/  DFMA R20, R22, -R10, 1 ;  /* 0x3ff000001614742b */ /* 0x000fc6000000080a */
[----:B------:R-:W-:-:S05]  /*0500*/  @!P3 DFMA R18, R18, 2, -R24 ;  /* 0x400000001212b82b */ /* 0x000fca0000000818 */
[----:B------:R-:W-:-:S08]  /*0510*/  DFMA R20, R22, R20, R22 ;  /* 0x000000141614722b */ /* 0x000fd00000000016 */
[----:B------:R-:W-:-:S08]  /*0520*/  DMUL R22, R20, R18 ;  /* 0x0000001214167228 */ /* 0x000fd00000000000 */
[----:B------:R-:W-:-:S08]  /*0530*/  DFMA R24, R22, -R10, R18 ;  /* 0x8000000a1618722b */ /* 0x000fd00000000012 */
[----:B------:R-:W-:Y:S01]  /*0540*/  DFMA R24, R20, R24, R22 ;  /* 0x000000181418722b */ /* 0x000fe20000000016 */
[----:B------:R-:W-:Y:S01]  /*0550*/  IMAD.MOV.U32 R20, RZ, RZ, R4 ;  /* 0x000000ffff147224 */ /* 0x000fe200078e0004 */
[----:B------:R-:W-:Y:S01]  /*0560*/  @!P3 LOP3.LUT R20, R19, 0x7ff00000, RZ, 0xc0, !PT ;  /* 0x7ff000001314b812 */ /* 0x000fe200078ec0ff */
[----:B------:R-:W-:-:S04]  /*0570*/  VIADD R22, R27, 0xffffffff ;  /* 0xffffffff1b167836 */ /* 0x000fc80000000000 */
[----:B------:R-:W-:-:S05]  /*0580*/  VIADD R21, R20, 0xffffffff ;  /* 0xffffffff14157836 */ /* 0x000fca0000000000 */
[----:B------:R-:W-:-:S04]  /*0590*/  ISETP.GT.U32.AND P0, PT, R21, 0x7feffffe, PT ;  /* 0x7feffffe1500780c */ /* 0x000fc80003f04070 */
[----:B------:R-:W-:-:S13]  /*05a0*/  ISETP.GT.U32.OR P0, PT, R22, 0x7feffffe, P0 ;  /* 0x7feffffe1600780c */ /* 0x000fda0000704470 */
[----:B------:R-:W-:Y:S05]  /*05b0*/  @P0 BRA `(.L_x_7) ;  /* 0x00000000006c0947 */ /* 0x000fea0003800000 */
[----:B------:R-:W-:Y:S01]  /*05c0*/  LOP3.LUT R7, R9, 0x7ff00000, RZ, 0xc0, !PT ;  /* 0x7ff0000009077812 */ /* 0x000fe200078ec0ff */
[----:B------:R-:W-:-:S03]  /*05d0*/  IMAD.MOV.U32 R20, RZ, RZ, RZ ;  /* 0x000000ffff147224 */ /* 0x000fc600078e00ff */
[CC--:B------:R-:W-:Y:S02]  /*05e0*/  VIADDMNMX R6, R4.reuse, -R7.reuse, 0xb9600000, !PT ;  /* 0xb960000004067446 */ /* 0x0c0fe40007800907 */
[----:B------:R-:W-:Y:S02]  /*05f0*/  ISETP.GE.U32.AND P0, PT, R4, R7, PT ;  /* 0x000000070400720c */ /* 0x000fe40003f06070 */
[----:B------:R-:W-:Y:S02]  /*0600*/  VIMNMX R6, PT, PT, R6, 0x46a00000, PT ;  /* 0x46a0000006067848 */ /* 0x000fe40003fe0100 */
[----:B------:R-:W-:-:S05]  /*0610*/  SEL R5, R5, 0x63400000, !P0 ;  /* 0x6340000005057807 */ /* 0x000fca0004000000 */
[----:B------:R-:W-:-:S04]  /*0620*/  IMAD.IADD R6, R6, 0x1, -R5 ;  /* 0x0000000106067824 */ /* 0x000fc800078e0a05 */
[----:B------:R-:W-:-:S06]  /*0630*/  VIADD R21, R6, 0x7fe00000 ;  /* 0x7fe0000006157836 */ /* 0x000fcc0000000000 */
[----:B------:R-:W-:-:S10]  /*0640*/  DMUL R4, R24, R20 ;  /* 0x0000001418047228 */ /* 0x000fd40000000000 */
[----:B------:R-:W-:-:S13]  /*0650*/  FSETP.GTU.AND P0, PT, |R5|, 1.469367938527859385e-39, PT ;  /* 0x001000000500780b */ /* 0x000fda0003f0c200 */
[----:B------:R-:W-:Y:S05]  /*0660*/  @P0 BRA `(.L_x_8) ;  /* 0x0000000000940947 */ /* 0x000fea0003800000 */
[----:B------:R-:W-:Y:S01]  /*0670*/  DFMA R10, R24, -R10, R18 ;  /* 0x8000000a180a722b */ /* 0x000fe20000000012 */
[----:B------:R-:W-:-:S09]  /*0680*/  IMAD.MOV.U32 R20, RZ, RZ, RZ ;  /* 0x000000ffff147224 */ /* 0x000fd200078e00ff */
[C---:B------:R-:W-:Y:S02]  /*0690*/  FSETP.NEU.AND P0, PT, R11.reuse, RZ, PT ;  /* 0x000000ff0b00720b */ /* 0x040fe40003f0d000 */
[----:B------:R-:W-:-:S04]  /*06a0*/  LOP3.LUT R7, R11, 0x80000000, R9, 0x48, !PT ;  /* 0x800000000b077812 */ /* 0x000fc800078e4809 */
[----:B------:R-:W-:-:S07]  /*06b0*/  LOP3.LUT R21, R7, R21, RZ, 0xfc, !PT ;  /* 0x0000001507157212 */ /* 0x000fce00078efcff */
[----:B------:R-:W-:Y:S05]  /*06c0*/  @!P0 BRA `(.L_x_8) ;  /* 0x00000000007c8947 */ /* 0x000fea0003800000 */
[----:B------:R-:W-:Y:S01]  /*06d0*/  IMAD.MOV R9, RZ, RZ, -R6 ;  /* 0x000000ffff097224 */ /* 0x000fe200078e0a06 */
[----:B------:R-:W-:Y:S01]  /*06e0*/  DMUL.RP R20, R24, R20 ;  /* 0x0000001418147228 */ /* 0x000fe20000008000 */
[----:B------:R-:W-:-:S06]  /*06f0*/  IMAD.MOV.U32 R8, RZ, RZ, RZ ;  /* 0x000000ffff087224 */ /* 0x000fcc00078e00ff */
[----:B------:R-:W-:-:S03]  /*0700*/  DFMA R8, R4, -R8, R24 ;  /* 0x800000080408722b */ /* 0x000fc60000000018 */
[----:B------:R-:W-:-:S03]  /*0710*/  LOP3.LUT R7, R21, R7, RZ, 0x3c, !PT ;  /* 0x0000000715077212 */ /* 0x000fc600078e3cff */
[----:B------:R-:W-:-:S04]  /*0720*/  IADD3 R8, PT, PT, -R6, -0x43300000, RZ ;  /* 0xbcd0000006087810 */ /* 0x000fc80007ffe1ff */
[----:B------:R-:W-:-:S04]  /*0730*/  FSETP.NEU.AND P0, PT, |R9|, R8, PT ;  /* 0x000000080900720b */ /* 0x000fc80003f0d200 */
[----:B------:R-:W-:Y:S02]  /*0740*/  FSEL R4, R20, R4, !P0 ;  /* 0x0000000414047208 */ /* 0x000fe40004000000 */
[----:B------:R-:W-:Y:S01]  /*0750*/  FSEL R5, R7, R5, !P0 ;  /* 0x0000000507057208 */ /* 0x000fe20004000000 */
[----:B------:R-:W-:Y:S06]  /*0760*/  BRA `(.L_x_8) ;  /* 0x0000000000547947 */ /* 0x000fec0003800000 */
.L_x_7:
[----:B------:R-:W-:-:S14]  /*0770*/  DSETP.NAN.AND P0, PT, R6, R6, PT ;  /* 0x000000060600722a */ /* 0x000fdc0003f08000 */
[----:B------:R-:W-:Y:S05]  /*0780*/  @P0 BRA `(.L_x_9) ;  /* 0x0000000000440947 */ /* 0x000fea0003800000 */
[----:B------:R-:W-:-:S14]  /*0790*/  DSETP.NAN.AND P0, PT, R8, R8, PT ;  /* 0x000000080800722a */ /* 0x000fdc0003f08000 */
[----:B------:R-:W-:Y:S05]  /*07a0*/  @P0 BRA `(.L_x_10) ;  /* 0x0000000000300947 */ /* 0x000fea0003800000 */
[----:B------:R-:W-:Y:S01]  /*07b0*/  ISETP.NE.AND P0, PT, R20, R27, PT ;  /* 0x0000001b1400720c */ /* 0x000fe20003f05270 */
[----:B------:R-:W-:Y:S02]  /*07c0*/  IMAD.MOV.U32 R4, RZ, RZ, 0x0 ;  /* 0x00000000ff047424 */ /* 0x000fe400078e00ff */
[----:B------:R-:W-:-:S10]  /*07d0*/  IMAD.MOV.U32 R5, RZ, RZ, -0x80000 ;  /* 0xfff80000ff057424 */ /* 0x000fd400078e00ff */
[----:B------:R-:W-:Y:S05]  /*07e0*/  @!P0 BRA `(.L_x_8) ;  /* 0x0000000000348947 */ /* 0x000fea0003800000 */
[----:B------:R-:W-:Y:S02]  /*07f0*/  ISETP.NE.AND P0, PT, R20, 0x7ff00000, PT ;  /* 0x7ff000001400780c */ /* 0x000fe40003f05270 */
[----:B------:R-:W-:Y:S02]  /*0800*/  LOP3.LUT R5, R7, 0x80000000, R9, 0x48, !PT ;  /* 0x8000000007057812 */ /* 0x000fe400078e4809 */
[----:B------:R-:W-:-:S13]  /*0810*/  ISETP.EQ.OR P0, PT, R27, RZ, !P0 ;  /* 0x000000ff1b00720c */ /* 0x000fda0004702670 */
[----:B------:R-:W-:Y:S01]  /*0820*/  @P0 LOP3.LUT R6, R5, 0x7ff00000, RZ, 0xfc, !PT ;  /* 0x7ff0000005060812 */ /* 0x000fe200078efcff */
[----:B------:R-:W-:Y:S02]  /*0830*/  @!P0 IMAD.MOV.U32 R4, RZ, RZ, RZ ;  /* 0x000000ffff048224 */ /* 0x000fe400078e00ff */
[----:B------:R-:W-:Y:S02]  /*0840*/  @P0 IMAD.MOV.U32 R4, RZ, RZ, RZ ;  /* 0x000000ffff040224 */ /* 0x000fe400078e00ff */
[----:B------:R-:W-:Y:S01]  /*0850*/  @P0 IMAD.MOV.U32 R5, RZ, RZ, R6 ;  /* 0x000000ffff050224 */ /* 0x000fe200078e0006 */
[----:B------:R-:W-:Y:S06]  /*0860*/  BRA `(.L_x_8) ;  /* 0x0000000000147947 */ /* 0x000fec0003800000 */
.L_x_10:
[----:B------:R-:W-:Y:S01]  /*0870*/  LOP3.LUT R5, R9, 0x80000, RZ, 0xfc, !PT ;  /* 0x0008000009057812 */ /* 0x000fe200078efcff */
[----:B------:R-:W-:Y:S01]  /*0880*/  IMAD.MOV.U32 R4, RZ, RZ, R8 ;  /* 0x000000ffff047224 */ /* 0x000fe200078e0008 */
[----:B------:R-:W-:Y:S06]  /*0890*/  BRA `(.L_x_8) ;  /* 0x0000000000087947 */ /* 0x000fec0003800000 */
.L_x_9:
[----:B------:R-:W-:Y:S01]  /*08a0*/  LOP3.LUT R5, R7, 0x80000, RZ, 0xfc, !PT ;  /* 0x0008000007057812 */ /* 0x000fe200078efcff */
[----:B------:R-:W-:-:S07]  /*08b0*/  IMAD.MOV.U32 R4, RZ, RZ, R6 ;  /* 0x000000ffff047224 */ /* 0x000fce00078e0006 */
.L_x_8:
[----:B------:R-:W-:Y:S05]  /*08c0*/  BSYNC.RECONVERGENT B2 ;  /* 0x0000000000027941 */ /* 0x000fea0003800200 */
.L_x_6:
[----:B------:R-:W-:Y:S02]  /*08d0*/  IMAD.MOV.U32 R6, RZ, RZ, R4 ;  /* 0x000000ffff067224 */ /* 0x000fe400078e0004 */
[----:B------:R-:W-:Y:S02]  /*08e0*/  IMAD.MOV.U32 R7, RZ, RZ, R5 ;  /* 0x000000ffff077224 */ /* 0x000fe400078e0005 */
[----:B------:R-:W-:Y:S02]  /*08f0*/  IMAD.MOV.U32 R4, RZ, RZ, R0 ;  /* 0x000000ffff047224 */ /* 0x000fe400078e0000 */
[----:B------:R-:W-:-:S04]  /*0900*/  IMAD.MOV.U32 R5, RZ, RZ, 0x0 ;  /* 0x00000000ff057424 */ /* 0x000fc800078e00ff */
[----:B------:R-:W-:Y:S05]  /*0910*/  RET.REL.NODEC R4 `(_Z26kernel_elementWiseDivisionPKdS0_Pdjj) ;  /* 0xfffffff404b87950 */ /* 0x000fea0003c3ffff */
.L_x_11:
        /* <DEDUP_REMOVED lines=14> */
.L_x_24:


//--------------------- .text._Z15kernel_convolvePKdS0_Pdjjjj --------------------------
	.section	.text._Z15kernel_convolvePKdS0_Pdjjjj,"ax",@progbits
	.align	128
        .global         _Z15kernel_convolvePKdS0_Pdjjjj
        .type           _Z15kernel_convolvePKdS0_Pdjjjj,@function
        .size           _Z15kernel_convolvePKdS0_Pdjjjj,(.L_x_27 - _Z15kernel_convolvePKdS0_Pdjjjj)
        .other          _Z15kernel_convolvePKdS0_Pdjjjj,@"STO_CUDA_ENTRY STV_DEFAULT"
_Z15kernel_convolvePKdS0_Pdjjjj:
.text._Z15kernel_convolvePKdS0_Pdjjjj:
[----:B------:R-:W-:Y:S01]  /*0000*/  LDC R1, c[0x0][0x37c] ;  /* 0x0000df00ff017b82 */ /* 0x000fe20000000800 */
[----:B------:R-:W0:Y:S01]  /*0010*/  S2R R0, SR_CTAID.X ;  /* 0x0000000000007919 */ /* 0x000e220000002500 */
[----:B------:R-:W1:Y:S01]  /*0020*/  LDCU.64 UR4, c[0x0][0x398] ;  /* 0x00007300ff0477ac */ /* 0x000e620008000a00 */
[----:B------:R-:W0:Y:S01]  /*0030*/  S2R R3, SR_TID.X ;  /* 0x0000000000037919 */ /* 0x000e220000002100 */
[----:B------:R-:W0:Y:S01]  /*0040*/  LDCU UR6, c[0x0][0x360] ;  /* 0x00006c00ff0677ac */ /* 0x000e220008000800 */
[----:B-1----:R-:W-:-:S04]  /*0050*/  UIMAD UR4, UR4, 0x3, URZ ;  /* 0x00000003040478a4 */ /* 0x002fc8000f8e02ff */
[----:B------:R-:W-:Y:S01]  /*0060*/  UIMAD UR5, UR4, UR5, URZ ;  /* 0x00000005040572a4 */ /* 0x000fe2000f8e02ff */
[----:B0-----:R-:W-:-:S05]  /*0070*/  IMAD R0, R0, UR6, R3 ;  /* 0x0000000600007c24 */ /* 0x001fca000f8e0203 */
[----:B------:R-:W-:-:S13]  /*0080*/  ISETP.GE.U32.AND P0, PT, R0, UR5, PT ;  /* 0x0000000500007c0c */ /* 0x000fda000bf06070 */
[----:B------:R-:W-:Y:S05]  /*0090*/  @P0 EXIT ;  /* 0x000000000000094d */ /* 0x000fea0003800000 */
[----:B------:R-:W0:Y:S01]  /*00a0*/  LDCU UR7, c[0x0][0x370] ;  /* 0x00006e00ff0777ac */ /* 0x000e220008000800 */
[----:B------:R-:W1:Y:S01]  /*00b0*/  LDCU.64 UR8, c[0x0][0x358] ;  /* 0x00006b00ff0877ac */ /* 0x000e620008000a00 */
[----:B0-----:R-:W-:-:S12]  /*00c0*/  UIMAD UR6, UR6, UR7, URZ ;  /* 0x00000007060672a4 */ /* 0x001fd8000f8e02ff */
.L_x_20:
[----:B0-----:R-:W0:Y:S01]  /*00d0*/  I2F.U32.RP R4, UR4 ;  /* 0x0000000400047d06 */ /* 0x001e220008209000 */
[----:B------:R-:W-:Y:S02]  /*00e0*/  HFMA2 R2, -RZ, RZ, 0, 0 ;  /* 0x00000000ff027431 */ /* 0x000fe400000001ff */
[----:B------:R-:W-:Y:S01]  /*00f0*/  IMAD R5, RZ, RZ, -UR4 ;  /* 0x80000004ff057e24 */ /* 0x000fe2000f8e02ff */
[----:B-12---:R-:W2:Y:S01]  /*0100*/  LDC.64 R10, c[0x0][0x390] ;  /* 0x0000e400ff0a7b82 */ /* 0x006ea20000000a00 */
[----:B------:R-:W-:Y:S01]  /*0110*/  ISETP.NE.U32.AND P2, PT, RZ, UR4, PT ;  /* 0x00000004ff007c0c */ /* 0x000fe2000bf45070 */
[----:B------:R-:W3:Y:S01]  /*0120*/  LDCU.64 UR10, c[0x0][0x3a0] ;  /* 0x00007400ff0a77ac */ /* 0x000ee20008000a00 */
[----:B------:R-:W-:Y:S01]  /*0130*/  BSSY.RECONVERGENT B0, `(.L_x_12) ;  /* 0x000007d000007945 */ /* 0x000fe20003800200 */
[----:B0-----:R-:W0:Y:S01]  /*0140*/  MUFU.RCP R4, R4 ;  /* 0x0000000400047308 */ /* 0x001e220000001000 */
[----:B--2---:R-:W-:Y:S01]  /*0150*/  IMAD.WIDE R10, R0, 0x8, R10 ;  /* 0x00000008000a7825 */ /* 0x004fe200078e020a */
[----:B0-----:R-:W-:-:S04]  /*0160*/  IADD3 R3, PT, PT, R4, 0xffffffe, RZ ;  /* 0x0ffffffe04037810 */ /* 0x001fc80007ffe0ff */
[----:B-1----:R0:W-:Y:S02]  /*0170*/  STG.E.64 desc[UR8][R10.64], RZ ;  /* 0x000000ff0a007986 */ /* 0x0021e4000c101b08 */
[----:B------:R-:W1:Y:S02]  /*0180*/  F2I.FTZ.U32.TRUNC.NTZ R3, R3 ;  /* 0x0000000300037305 */ /* 0x000e64000021f000 */
[----:B-1----:R-:W-:-:S04]  /*0190*/  IMAD R5, R5, R3, RZ ;  /* 0x0000000305057224 */ /* 0x002fc800078e02ff */
[----:B------:R-:W-:-:S06]  /*01a0*/  IMAD.HI.U32 R5, R3, R5, R2 ;  /* 0x0000000503057227 */ /* 0x000fcc00078e0002 */
[----:B------:R-:W-:-:S04]  /*01b0*/  IMAD.HI.U32 R2, R5, R0, RZ ;  /* 0x0000000005027227 */ /* 0x000fc800078e00ff */
[----:B------:R-:W-:-:S04]  /*01c0*/  IMAD.MOV R5, RZ, RZ, -R2 ;  /* 0x000000ffff057224 */ /* 0x000fc800078e0a02 */
[----:B------:R-:W-:-:S05]  /*01d0*/  IMAD R5, R5, UR4, R0 ;  /* 0x0000000405057c24 */ /* 0x000fca000f8e0200 */
[----:B------:R-:W-:-:S13]  /*01e0*/  ISETP.GE.U32.AND P0, PT, R5, UR4, PT ;  /* 0x0000000405007c0c */ /* 0x000fda000bf06070 */
[----:B------:R-:W-:Y:S01]  /*01f0*/  @P0 IADD3 R5, PT, PT, R5, -UR4, RZ ;  /* 0x8000000405050c10 */ /* 0x000fe2000fffe0ff */
[----:B------:R-:W-:-:S03]  /*0200*/  @P0 VIADD R2, R2, 0x1 ;  /* 0x0000000102020836 */ /* 0x000fc60000000000 */
[----:B------:R-:W-:Y:S02]  /*0210*/  ISETP.GE.U32.AND P1, PT, R5, UR4, PT ;  /* 0x0000000405007c0c */ /* 0x000fe4000bf26070 */
[----:B------:R-:W3:Y:S11]  /*0220*/  LDC.64 R4, c[0x0][0x398] ;  /* 0x0000e600ff047b82 */ /* 0x000ef60000000a00 */
[----:B------:R-:W-:-:S02]  /*0230*/  @P1 IADD3 R2, PT, PT, R2, 0x1, RZ ;  /* 0x0000000102021810 */ /* 0x000fc40007ffe0ff */
[----:B------:R-:W-:-:S05]  /*0240*/  @!P2 LOP3.LUT R2, RZ, UR4, RZ, 0x33, !PT ;  /* 0x00000004ff02ac12 */ /* 0x000fca000f8e33ff */
[----:B------:R-:W-:-:S04]  /*0250*/  IMAD.MOV R3, RZ, RZ, -R2 ;  /* 0x000000ffff037224 */ /* 0x000fc800078e0a02 */
[----:B------:R-:W-:Y:S01]  /*0260*/  IMAD R6, R3, UR4, R0 ;  /* 0x0000000403067c24 */ /* 0x000fe2000f8e0200 */
[----:B------:R-:W-:Y:S02]  /*0270*/  IADD3 R0, PT, PT, R0, UR6, RZ ;  /* 0x0000000600007c10 */ /* 0x000fe4000fffe0ff */
[----:B---3--:R-:W-:Y:S01]  /*0280*/  VIADDMNMX.U32 R3, R2, UR11, R5, PT ;  /* 0x0000000b02037c46 */ /* 0x008fe2000b800005 */
[----:B------:R-:W-:Y:S01]  /*0290*/  IMAD.HI.U32 R5, R6, -0x55555555, RZ ;  /* 0xaaaaaaab06057827 */ /* 0x000fe200078e00ff */
[----:B------:R-:W-:Y:S02]  /*02a0*/  ISETP.GE.U32.AND P0, PT, R0, UR5, PT ;  /* 0x0000000500007c0c */ /* 0x000fe4000bf06070 */
[----:B------:R-:W-:Y:S02]  /*02b0*/  ISETP.GE.U32.AND P1, PT, R2, R3, PT ;  /* 0x000000030200720c */ /* 0x000fe40003f26070 */
[----:B------:R-:W-:-:S04]  /*02c0*/  SHF.R.U32.HI R5, RZ, 0x1, R5 ;  /* 0x00000001ff057819 */ /* 0x000fc80000011605 */
[----:B------:R-:W-:-:S07]  /*02d0*/  VIADDMNMX.U32 R4, R5, UR10, R4, PT ;  /* 0x0000000a05047c46 */ /* 0x000fce000b800004 */
[----:B0-----:R-:W-:Y:S05]  /*02e0*/  @P1 BRA `(.L_x_13) ;  /* 0x0000000400841947 */ /* 0x001fea0003800000 */
[----:B------:R-:W-:Y:S01]  /*02f0*/  IMAD R6, R5, -0x3, R6 ;  /* 0xfffffffd05067824 */ /* 0x000fe200078e0206 */
[----:B------:R-:W-:Y:S02]  /*0300*/  MOV R8, R2 ;  /* 0x0000000200087202 */ /* 0x000fe40000000f00 */
[----:B------:R-:W-:-:S07]  /*0310*/  CS2R R26, SRZ ;  /* 0x00000000001a7805 */ /* 0x000fce000001ff00 */
.L_x_19:
[----:B------:R-:W-:Y:S01]  /*0320*/  ISETP.GE.U32.AND P1, PT, R5, R4, PT ;  /* 0x000000040500720c */ /* 0x000fe20003f26070 */
[----:B------:R-:W-:-:S12]  /*0330*/  BSSY.RECONVERGENT B1, `(.L_x_14) ;  /* 0x0000059000017945 */ /* 0x000fd80003800200 */
[----:B012---:R-:W-:Y:S05]  /*0340*/  @P1 BRA `(.L_x_15) ;  /* 0x00000004005c1947 */ /* 0x007fea0003800000 */
[----:B------:R-:W0:Y:S01]  /*0350*/  LDCU UR7, c[0x0][0x3a0] ;  /* 0x00007400ff0777ac */ /* 0x000e220008000800 */
[----:B------:R-:W-:Y:S01]  /*0360*/  IMAD.IADD R9, R4, 0x1, -R5 ;  /* 0x0000000104097824 */ /* 0x000fe200078e0a05 */
[----:B------:R-:W-:Y:S01]  /*0370*/  IADD3 R22, PT, PT, -R2, R8, RZ ;  /* 0x0000000802167210 */ /* 0x000fe20007ffe1ff */
[----:B------:R-:W-:Y:S01]  /*0380*/  BSSY.RECONVERGENT B2, `(.L_x_16) ;  /* 0x0000028000027945 */ /* 0x000fe20003800200 */
[----:B------:R-:W-:Y:S02]  /*0390*/  MOV R7, R5 ;  /* 0x0000000500077202 */ /* 0x000fe40000000f00 */
[----:B------:R-:W-:Y:S01]  /*03a0*/  LOP3.LUT P1, R20, R9, 0x3, RZ, 0xc0, !PT ;  /* 0x0000000309147812 */ /* 0x000fe2000782c0ff */
[----:B0-----:R-:W-:-:S12]  /*03b0*/  IMAD R22, R22, UR7, RZ ;  /* 0x0000000716167c24 */ /* 0x001fd8000f8e02ff */
[----:B------:R-:W-:Y:S05]  /*03c0*/  @!P1 BRA `(.L_x_17) ;  /* 0x00000000008c9947 */ /* 0x000fea0003800000 */
[----:B------:R-:W0:Y:S01]  /*03d0*/  LDCU UR7, c[0x0][0x398] ;  /* 0x00007300ff0777ac */ /* 0x000e220008000800 */
[----:B------:R-:W1:Y:S08]  /*03e0*/  LDC.64 R12, c[0x0][0x380] ;  /* 0x0000e000ff0c7b82 */ /* 0x000e700000000a00 */
[----:B------:R-:W2:Y:S01]  /*03f0*/  LDC.64 R14, c[0x0][0x388] ;  /* 0x0000e200ff0e7b82 */ /* 0x000ea20000000a00 */
[----:B0-----:R-:W-:-:S04]  /*0400*/  IMAD R21, R8, UR7, R5 ;  /* 0x0000000708157c24 */ /* 0x001fc8000f8e0205 */
[----:B------:R-:W-:Y:S02]  /*0410*/  IMAD R21, R21, 0x3, R6 ;  /* 0x0000000315157824 */ /* 0x000fe400078e0206 */
[----:B-1----:R-:W-:-:S06]  /*0420*/  IMAD.WIDE.U32 R18, R22, 0x8, R12 ;  /* 0x0000000816127825 */ /* 0x002fcc00078e000c */
[----:B------:R-:W3:Y:S01]  /*0430*/  LDG.E.64 R18, desc[UR8][R18.64] ;  /* 0x0000000812127981 */ /* 0x000ee2000c1e1b00 */
[----:B--2---:R-:W-:-:S06]  /*0440*/  IMAD.WIDE.U32 R16, R21, 0x8, R14 ;  /* 0x0000000815107825 */ /* 0x004fcc00078e000e */
[----:B------:R-:W3:Y:S01]  /*0450*/  LDG.E.64 R16, desc[UR8][R16.64] ;  /* 0x0000000810107981 */ /* 0x000ee2000c1e1b00 */
[----:B------:R-:W-:Y:S01]  /*0460*/  ISETP.NE.AND P1, PT, R20, 0x1, PT ;  /* 0x000000011400780c */ /* 0x000fe20003f25270 */
[----:B------:R-:W-:Y:S01]  /*0470*/  VIADD R7, R5, 0x1 ;  /* 0x0000000105077836 */ /* 0x000fe20000000000 */
[----:B---3--:R-:W-:-:S07]  /*0480*/  DFMA R26, R18, R16, R26 ;  /* 0x00000010121a722b */ /* 0x008fce000000001a */
[----:B------:R0:W-:Y:S04]  /*0490*/  STG.E.64 desc[UR8][R10.64], R26 ;  /* 0x0000001a0a007986 */ /* 0x0001e8000c101b08 */
[----:B------:R-:W-:Y:S05]  /*04a0*/  @!P1 BRA `(.L_x_17) ;  /* 0x0000000000549947 */ /* 0x000fea0003800000 */
[----:B------:R-:W-:Y:S02]  /*04b0*/  IADD3 R19, PT, PT, R22, 0x1, RZ ;  /* 0x0000000116137810 */ /* 0x000fe40007ffe0ff */
[----:B------:R-:W-:-:S03]  /*04c0*/  IADD3 R17, PT, PT, R21, 0x3, RZ ;  /* 0x0000000315117810 */ /* 0x000fc60007ffe0ff */
[----:B------:R-:W-:-:S04]  /*04d0*/  IMAD.WIDE.U32 R18, R19, 0x8, R12 ;  /* 0x0000000813127825 */ /* 0x000fc800078e000c */
[----:B------:R-:W-:Y:S02]  /*04e0*/  IMAD.WIDE.U32 R16, R17, 0x8, R14 ;  /* 0x0000000811107825 */ /* 0x000fe400078e000e */
[----:B------:R-:W0:Y:S04]  /*04f0*/  LDG.E.64 R18, desc[UR8][R18.64] ;  /* 0x0000000812127981 */ /* 0x000e28000c1e1b00 */
[----:B------:R-:W0:Y:S01]  /*0500*/  LDG.E.64 R16, desc[UR8][R16.64] ;  /* 0x0000000810107981 */ /* 0x000e22000c1e1b00 */
[----:B------:R-:W-:Y:S01]  /*0510*/  LOP3.LUT R9, R9, 0x3, RZ, 0xc0, !PT ;  /* 0x0000000309097812 */ /* 0x000fe200078ec0ff */
[----:B------:R-:W-:-:S03]  /*0520*/  VIADD R7, R5, 0x2 ;  /* 0x0000000205077836 */ /* 0x000fc60000000000 */
[----:B------:R-:W-:Y:S01]  /*0530*/  ISETP.NE.AND P1, PT, R9, 0x2, PT ;  /* 0x000000020900780c */ /* 0x000fe20003f25270 */
[----:B0-----:R-:W-:-:S07]  /*0540*/  DFMA R26, R18, R16, R26 ;  /* 0x00000010121a722b */ /* 0x001fce000000001a */
[----:B------:R1:W-:Y:S05]  /*0550*/  STG.E.64 desc[UR8][R10.64], R26 ;  /* 0x0000001a0a007986 */ /* 0x0003ea000c101b08 */
[----:B------:R-:W-:Y:S05]  /*0560*/  @!P1 BRA `(.L_x_17) ;  /* 0x0000000000249947 */ /* 0x000fea0003800000 */
[----:B------:R-:W-:Y:S02]  /*0570*/  IADD3 R21, PT, PT, R21, 0x6, RZ ;  /* 0x0000000615157810 */ /* 0x000fe40007ffe0ff */
[----:B------:R-:W-:-:S03]  /*0580*/  IADD3 R7, PT, PT, R22, 0x2, RZ ;  /* 0x0000000216077810 */ /* 0x000fc60007ffe0ff */
[----:B------:R-:W-:-:S04]  /*0590*/  IMAD.WIDE.U32 R14, R21, 0x8, R14 ;  /* 0x00000008150e7825 */ /* 0x000fc800078e000e */
[----:B------:R-:W-:Y:S02]  /*05a0*/  IMAD.WIDE.U32 R12, R7, 0x8, R12 ;  /* 0x00000008070c7825 */ /* 0x000fe400078e000c */
[----:B------:R-:W1:Y:S04]  /*05b0*/  LDG.E.64 R14, desc[UR8][R14.64] ;  /* 0x000000080e0e7981 */ /* 0x000e68000c1e1b00 */
[----:B------:R-:W1:Y:S01]  /*05c0*/  LDG.E.64 R12, desc[UR8][R12.64] ;  /* 0x000000080c0c7981 */ /* 0x000e62000c1e1b00 */
[----:B------:R-:W-:Y:S01]  /*05d0*/  VIADD R7, R5, 0x3 ;  /* 0x0000000305077836 */ /* 0x000fe20000000000 */
[----:B-1----:R-:W-:-:S07]  /*05e0*/  DFMA R26, R12, R14, R26 ;  /* 0x0000000e0c1a722b */ /* 0x002fce000000001a */
[----:B------:R2:W-:Y:S04]  /*05f0*/  STG.E.64 desc[UR8][R10.64], R26 ;  /* 0x0000001a0a007986 */ /* 0x0005e8000c101b08 */
.L_x_17:
[----:B------:R-:W-:Y:S05]  /*0600*/  BSYNC.RECONVERGENT B2 ;  /* 0x0000000000027941 */ /* 0x000fea0003800200 */
.L_x_16:
[----:B------:R-:W-:-:S04]  /*0610*/  IADD3 R9, PT, PT, R5, -R4, RZ ;  /* 0x8000000405097210 */ /* 0x000fc80007ffe0ff */
[----:B------:R-:W-:-:S13]  /*0620*/  ISETP.GT.U32.AND P1, PT, R9, -0x4, PT ;  /* 0xfffffffc0900780c */ /* 0x000fda0003f24070 */
[----:B------:R-:W-:Y:S05]  /*0630*/  @P1 BRA `(.L_x_15) ;  /* 0x0000000000a01947 */ /* 0x000fea0003800000 */
[----:B------:R-:W3:Y:S01]  /*0640*/  LDC.64 R12, c[0x0][0x380] ;  /* 0x0000e000ff0c7b82 */ /* 0x000ee20000000a00 */
[----:B------:R-:W-:-:S07]  /*0650*/  IADD3 R22, PT, PT, -R5, R22, RZ ;  /* 0x0000001605167210 */ /* 0x000fce0007ffe1ff */
[----:B------:R-:W4:Y:S02]  /*0660*/  LDC.64 R14, c[0x0][0x388] ;  /* 0x0000e200ff0e7b82 */ /* 0x000f240000000a00 */
.L_x_18:
[----:B------:R-:W5:Y:S01]  /*0670*/  LDCU UR7, c[0x0][0x398] ;  /* 0x00007300ff0777ac */ /* 0x000f620008000800 */
[----:B------:R-:W-:-:S04]  /*0680*/  IMAD.IADD R9, R22, 0x1, R7 ;  /* 0x0000000116097824 */ /* 0x000fc800078e0207 */
[----:B-1-3--:R-:W-:-:S06]  /*0690*/  IMAD.WIDE.U32 R16, R9, 0x8, R12 ;  /* 0x0000000809107825 */ /* 0x00afcc00078e000c */
[----:B------:R-:W3:Y:S01]  /*06a0*/  LDG.E.64 R16, desc[UR8][R16.64] ;  /* 0x0000000810107981 */ /* 0x000ee2000c1e1b00 */
[----:B-----5:R-:W-:-:S04]  /*06b0*/  IMAD R23, R8, UR7, R7 ;  /* 0x0000000708177c24 */ /* 0x020fc8000f8e0207 */
[----:B------:R-:W-:-:S04]  /*06c0*/  IMAD R23, R23, 0x3, R6 ;  /* 0x0000000317177824 */ /* 0x000fc800078e0206 */
[----:B----4-:R-:W-:-:S05]  /*06d0*/  IMAD.WIDE.U32 R20, R23, 0x8, R14 ;  /* 0x0000000817147825 */ /* 0x010fca00078e000e */
[----:B------:R-:W3:Y:S01]  /*06e0*/  LDG.E.64 R24, desc[UR8][R20.64] ;  /* 0x0000000814187981 */ /* 0x000ee2000c1e1b00 */
[----:B------:R-:W-:-:S05]  /*06f0*/  IADD3 R29, PT, PT, R9, 0x1, RZ ;  /* 0x00000001091d7810 */ /* 0x000fca0007ffe0ff */
[----:B------:R-:W-:Y:S01]  /*0700*/  IMAD.WIDE.U32 R28, R29, 0x8, R12 ;  /* 0x000000081d1c7825 */ /* 0x000fe200078e000c */
[----:B---3--:R-:W-:Y:S01]  /*0710*/  DFMA R24, R16, R24, R26 ;  /* 0x000000181018722b */ /* 0x008fe2000000001a */
[----:B012---:R-:W-:-:S05]  /*0720*/  IADD3 R27, PT, PT, R23, 0x3, RZ ;  /* 0x00000003171b7810 */ /* 0x007fca0007ffe0ff */
[----:B------:R-:W-:Y:S01]  /*0730*/  IMAD.WIDE.U32 R26, R27, 0x8, R14 ;  /* 0x000000081b1a7825 */ /* 0x000fe200078e000e */
[----:B------:R0:W-:Y:S04]  /*0740*/  STG.E.64 desc[UR8][R10.64], R24 ;  /* 0x000000180a007986 */ /* 0x0001e8000c101b08 */
[----:B------:R-:W2:Y:S04]  /*0750*/  LDG.E.64 R18, desc[UR8][R28.64] ;  /* 0x000000081c127981 */ /* 0x000ea8000c1e1b00 */
[----:B------:R-:W2:Y:S01]  /*0760*/  LDG.E.64 R16, desc[UR8][R26.64] ;  /* 0x000000081a107981 */ /* 0x000ea2000c1e1b00 */
[----:B------:R-:W-:-:S04]  /*0770*/  VIADD R21, R9, 0x2 ;  /* 0x0000000209157836 */ /* 0x000fc80000000000 */
[----:B------:R-:W-:Y:S01]  /*0780*/  IMAD.WIDE.U32 R20, R21, 0x8, R12 ;  /* 0x0000000815147825 */ /* 0x000fe200078e000c */
[----:B--2---:R-:W-:Y:S01]  /*0790*/  DFMA R16, R18, R16, R24 ;  /* 0x000000101210722b */ /* 0x004fe20000000018 */
[----:B------:R-:W-:-:S05]  /*07a0*/  IADD3 R19, PT, PT, R23, 0x6, RZ ;  /* 0x0000000617137810 */ /* 0x000fca0007ffe0ff */
[----:B------:R-:W-:Y:S01]  /*07b0*/  IMAD.WIDE.U32 R18, R19, 0x8, R14 ;  /* 0x0000000813127825 */ /* 0x000fe200078e000e */
[----:B------:R1:W-:Y:S04]  /*07c0*/  STG.E.64 desc[UR8][R10.64], R16 ;  /* 0x000000100a007986 */ /* 0x0003e8000c101b08 */
[----:B------:R-:W2:Y:S04]  /*07d0*/  LDG.E.64 R20, desc[UR8][R20.64] ;  /* 0x0000000814147981 */ /* 0x000ea8000c1e1b00 */
[----:B------:R-:W2:Y:S01]  /*07e0*/  LDG.E.64 R18, desc[UR8][R18.64] ;  /* 0x0000000812127981 */ /* 0x000ea2000c1e1b00 */
[----:B------:R-:W-:Y:S01]  /*07f0*/  IADD3 R9, PT, PT, R9, 0x3, RZ ;  /* 0x0000000309097810 */ /* 0x000fe20007ffe0ff */
[----:B0-----:R-:W-:-:S04]  /*0800*/  VIADD R25, R23, 0x9 ;  /* 0x0000000917197836 */ /* 0x001fc80000000000 */
[----:B------:R-:W-:-:S04]  /*0810*/  IMAD.WIDE.U32 R26, R9, 0x8, R12 ;  /* 0x00000008091a7825 */ /* 0x000fc800078e000c */
[----:B------:R-:W-:Y:S01]  /*0820*/  IMAD.WIDE.U32 R24, R25, 0x8, R14 ;  /* 0x0000000819187825 */ /* 0x000fe200078e000e */
[----:B--2---:R-:W-:-:S07]  /*0830*/  DFMA R28, R20, R18, R16 ;  /* 0x00000012141c722b */ /* 0x004fce0000000010 */
[----:B------:R1:W-:Y:S04]  /*0840*/  STG.E.64 desc[UR8][R10.64], R28 ;  /* 0x0000001c0a007986 */ /* 0x0003e8000c101b08 */
[----:B------:R-:W2:Y:S04]  /*0850*/  LDG.E.64 R26, desc[UR8][R26.64] ;  /* 0x000000081a1a7981 */ /* 0x000ea8000c1e1b00 */
[----:B------:R-:W2:Y:S01]  /*0860*/  LDG.E.64 R24, desc[UR8][R24.64] ;  /* 0x0000000818187981 */ /* 0x000ea2000c1e1b00 */
[----:B------:R-:W-:-:S04]  /*0870*/  IADD3 R7, PT, PT, R7, 0x4, RZ ;  /* 0x0000000407077810 */ /* 0x000fc80007ffe0ff */
[----:B------:R-:W-:Y:S01]  /*0880*/  ISETP.GE.U32.AND P1, PT, R7, R4, PT ;  /* 0x000000040700720c */ /* 0x000fe20003f26070 */
[----:B--2---:R-:W-:-:S07]  /*0890*/  DFMA R26, R26, R24, R28 ;  /* 0x000000181a1a722b */ /* 0x004fce000000001c */
[----:B------:R1:W-:Y:S05]  /*08a0*/  STG.E.64 desc[UR8][R10.64], R26 ;  /* 0x0000001a0a007986 */ /* 0x0003ea000c101b08 */
[----:B------:R-:W-:Y:S05]  /*08b0*/  @!P1 BRA `(.L_x_18) ;  /* 0xfffffffc006c9947 */ /* 0x000fea000383ffff */
.L_x_15:
[----:B------:R-:W-:Y:S05]  /*08c0*/  BSYNC.RECONVERGENT B1 ;  /* 0x0000000000017941 */ /* 0x000fea0003800200 */
.L_x_14:
[----:B------:R-:W-:-:S04]  /*08d0*/  IADD3 R8, PT, PT, R8, 0x1, RZ ;  /* 0x0000000108087810 */ /* 0x000fc80007ffe0ff */
[----:B------:R-:W-:-:S13]  /*08e0*/  ISETP.GE.U32.AND P1, PT, R8, R3, PT ;  /* 0x000000030800720c */ /* 0x000fda0003f26070 */
[----:B------:R-:W-:Y:S05]  /*08f0*/  @!P1 BRA `(.L_x_19) ;  /* 0xfffffff800889947 */ /* 0x000fea000383ffff */
.L_x_13:
[----:B------:R-:W-:Y:S05]  /*0900*/  BSYNC.RECONVERGENT B0 ;  /* 0x0000000000007941 */ /* 0x000fea0003800200 */
.L_x_12:
[----:B------:R-:W-:Y:S05]  /*0910*/  @!P0 BRA `(.L_x_20) ;  /* 0xfffffff400ec8947 */ /* 0x000fea000383ffff */
[----:B------:R-:W-:Y:S05]  /*0920*/  EXIT ;  /* 0x000000000000794d */ /* 0x000fea0003800000 */
.L_x_21:
        /* <DEDUP_REMOVED lines=13> */
.L_x_27:


//--------------------- .text._Z21kernel_internalMemcpyPdPKdjj --------------------------
	.section	.text._Z21kernel_internalMemcpyPdPKdjj,"ax",@progbits
	.align	128
        .global         _Z21kernel_internalMemcpyPdPKdjj
        .type           _Z21kernel_internalMemcpyPdPKdjj,@function
        .size           _Z21kernel_internalMemcpyPdPKdjj,(.L_x_28 - _Z21kernel_internalMemcpyPdPKdjj)
        .other          _Z21kernel_internalMemcpyPdPKdjj,@"STO_CUDA_ENTRY STV_DEFAULT"
_Z21kernel_internalMemcpyPdPKdjj:
.text._Z21kernel_internalMemcpyPdPKdjj:
        /* <DEDUP_REMOVED lines=13> */
[----:B------:R-:W3:Y:S01]  /*00d0*/  LDC.64 R6, c[0x0][0x388] ;  /* 0x0000e200ff067b82 */ /* 0x000ee20000000a00 */
[----:B-1----:R-:W-:-:S12]  /*00e0*/  UIMAD UR5, UR5, UR6, URZ ;  /* 0x00000006050572a4 */ /* 0x002fd8000f8e02ff */
.L_x_22:
[----:B-1-3--:R-:W-:-:S06]  /*00f0*/  IMAD.WIDE R2, R0, 0x8, R6 ;  /* 0x0000000800027825 */ /* 0x00afcc00078e0206 */
[----:B--2---:R-:W2:Y:S01]  /*0100*/  LDG.E.64 R2, desc[UR8][R2.64] ;  /* 0x0000000802027981 */ /* 0x004ea2000c1e1b00 */
[C---:B0-----:R-:W-:Y:S01]  /*0110*/  IMAD.WIDE R4, R0.reuse, 0x8, R8 ;  /* 0x0000000800047825 */ /* 0x041fe200078e0208 */
[----:B------:R-:W-:-:S04]  /*0120*/  IADD3 R0, PT, PT, R0, UR5, RZ ;  /* 0x0000000500007c10 */ /* 0x000fc8000fffe0ff */
[----:B------:R-:W-:Y:S01]  /*0130*/  ISETP.GE.U32.AND P0, PT, R0, UR4, PT ;  /* 0x0000000400007c0c */ /* 0x000fe2000bf06070 */
[----:B--2---:R1:W-:-:S12]  /*0140*/  STG.E.64 desc[UR8][R4.64], R2 ;  /* 0x0000000204007986 */ /* 0x0043d8000c101b08 */
[----:B------:R-:W-:Y:S05]  /*0150*/  @!P0 BRA `(.L_x_22) ;  /* 0xfffffffc00e48947 */ /* 0x000fea000383ffff */
[----:B------:R-:W-:Y:S05]  /*0160*/  EXIT ;  /* 0x000000000000794d */ /* 0x000fea0003800000 */
.L_x_23:
        /* <DEDUP_REMOVED lines=9> */
.L_x_28:


//--------------------- .nv.shared.reserved.0     --------------------------
	.section	.nv.shared.reserved.0,"aw",@nobits
	.weak		__nv_reservedSMEM_offset_0_alias
	.size		__nv_reservedSMEM_offset_0_alias, 0, 64
	.other		__nv_reservedSMEM_offset_0_alias,@"STO_CUDA_RESERVED_SHARED STV_DEFAULT"
__nv_reservedSMEM_offset_0_alias:
	.zero		0
	.zero		64


//--------------------- .nv.constant0._Z32kernel_elementWiseMultiplicationPKdS0_Pdjj --------------------------
	.section	.nv.constant0._Z32kernel_elementWiseMultiplicationPKdS0_Pdjj,"a",@progbits
	.sectionflags	@""
	.align	4
.nv.constant0._Z32kernel_elementWiseMultiplicationPKdS0_Pdjj:
	.zero		928


//--------------------- .nv.constant0._Z26kernel_elementWiseDivisionPKdS0_Pdjj --------------------------
	.section	.nv.constant0._Z26kernel_elementWiseDivisionPKdS0_Pdjj,"a",@progbits
	.sectionflags	@""
	.align	4
.nv.constant0._Z26kernel_elementWiseDivisionPKdS0_Pdjj:
	.zero		928


//--------------------- .nv.constant0._Z15kernel_convolvePKdS0_Pdjjjj --------------------------
	.section	.nv.constant0._Z15kernel_convolvePKdS0_Pdjjjj,"a",@progbits
	.sectionflags	@""
	.align	4
.nv.constant0._Z15kernel_convolvePKdS0_Pdjjjj:
	.zero		936


//--------------------- .nv.constant0._Z21kernel_internalMemcpyPdPKdjj --------------------------
	.section	.nv.constant0._Z21kernel_internalMemcpyPdPKdjj,"a",@progbits
	.sectionflags	@""
	.align	4
.nv.constant0._Z21kernel_internalMemcpyPdPKdjj:
	.zero		920


//--------------------- SYMBOLS --------------------------

	.type		.nv.reservedSmem.offset0,@object
	.size		.nv.reservedSmem.offset0,0x4
